// auto-generated by cutlass_sweep.sparse_gemm — config: {"arch": "sm_90", "cluster_m": 2, "cluster_n": 1, "dtype": "e4m3", "tile_k": 128, "tile_m": 128, "tile_n": 256}
#include "cutlass/cutlass.h"
#include "cutlass/gemm/collective/collective_builder.hpp"
#include "cutlass/gemm/device/gemm_universal_adapter.h"
#include "cutlass/gemm/kernel/gemm_universal.hpp"
#include "cutlass/epilogue/collective/collective_builder.hpp"

using Elem = cutlass::float_e4m3_t;
using Acc  = float;
using TileShape    = cute::Shape<cute::_128, cute::_256, cute::_128>;
using ClusterShape = cute::Shape<cute::_2, cute::_1, cute::_1>;

using CollectiveEpilogue = typename cutlass::epilogue::collective::CollectiveBuilder<
    cutlass::arch::Sm90, cutlass::arch::OpClassSparseTensorOp,
    TileShape, ClusterShape,
    cutlass::epilogue::collective::EpilogueTileAuto,
    Acc, Acc,
    Acc, cutlass::layout::ColumnMajor, 128 / cutlass::sizeof_bits<Acc>::value,
    Acc, cutlass::layout::ColumnMajor, 128 / cutlass::sizeof_bits<Acc>::value,
    cutlass::epilogue::collective::EpilogueScheduleAuto
  >::CollectiveOp;

using CollectiveMainloop = typename cutlass::gemm::collective::CollectiveBuilder<
    cutlass::arch::Sm90, cutlass::arch::OpClassSparseTensorOp,
    Elem, cutlass::layout::RowMajor, 128 / cutlass::sizeof_bits<Elem>::value,
    Elem, cutlass::layout::ColumnMajor, 128 / cutlass::sizeof_bits<Elem>::value,
    Acc,
    TileShape, ClusterShape,
    cutlass::gemm::collective::StageCountAutoCarveout<static_cast<int>(sizeof(typename CollectiveEpilogue::SharedStorage))>,
    cutlass::gemm::collective::KernelScheduleAuto
  >::CollectiveOp;

using GemmKernel = cutlass::gemm::kernel::GemmUniversal<
    cute::Shape<int,int,int,int>,
    CollectiveMainloop,
    CollectiveEpilogue
>;
using Gemm = cutlass::gemm::device::GemmUniversalAdapter<GemmKernel>;

auto* _anchor = &cutlass::device_kernel<GemmKernel>;


// ===== COMPILED SASS (sm_90a) =====

	.target	sm_90a

	.elftype	@"ET_EXEC"


//--------------------- .note.nv.tkinfo           --------------------------
	.section	.note.nv.tkinfo,"",@"SHT_NOTE"
	.sectionflags	@"SHF_NOTE_NV_TKINFO"
	.tkinfo
        /*0018*/ 	.word	0x00000002
        /*0030*/ 	.string	""
        /*0030*/ 	.string	"ptxas"
        /*0030*/ 	.string	"Cuda compilation tools, release 13.0, V13.0.88"
        /*0030*/ 	.string	"Build cuda_13.0.r13.0/compiler.36424714_0"
        /*0030*/ 	.string	"-arch sm_90a -m 64 "



//--------------------- .note.nv.cuinfo           --------------------------
	.section	.note.nv.cuinfo,"",@"SHT_NOTE"
	.sectionflags	@"SHF_NOTE_NV_CUINFO"
        /*0018*/ 	.short	0x0002
        /*001a*/ 	.short	0x005a
        /*001c*/ 	.short	0x0082
	.zero		2


//--------------------- .nv.info                  --------------------------
	.section	.nv.info,"",@"SHT_CUDA_INFO"
	.align	4


	//----- nvinfo : EIATTR_REGCOUNT
	.align		4
        /*0000*/ 	.byte	0x04, 0x2f
        /*0002*/ 	.short	(.L_12 - .L_11)
	.align		4
.L_11:
        /*0004*/ 	.word	index@(_ZN7cutlass13device_kernelINS_4gemm6kernel13GemmUniversalIN4cute5tupleIJiiiiEEENS1_10collective13CollectiveMmaINS1_43MainloopSm90TmaGmmaWarpSpecializedSparseFP8ILi5ENS5_IJNS4_1CILi2EEENSA_ILi1EEESC_EEENS1_35KernelTmaWarpSpecializedCooperativeEEENS5_IJNSA_ILi128EEENSA_ILi256EEESG_EEENS_12float_e4m3_tENS5_IJNS4_6LayoutINS5_IJiNS5_IJSB_iEEEiEEENS5_IJlNS5_IJSC_SB_EEElEEEEENSK_INS5_IJNS5_IJNSA_ILi64EEEiEEENS5_IJSG_iEEEiEEENS5_IJNS5_IJSG_NSA_ILi8192EEEEEENS5_IJSC_lEEElEEEEEEEESJ_NS5_IJlSC_lEEENS4_8TiledMMAINS4_8MMA_AtomIJNS4_4SM904GMMA6SPARSE32GMMA_64x256x64_F32E4M3E4M3_SS_TNILNS14_7ScaleInE1ELS17_1ELNS14_9SparseSelE0EEEEEENSK_ISD_NS5_IJSC_NSA_ILi0EEES1B_EEEEENS5_IJNS4_10UnderscoreES1E_S1E_EEEEENS4_13SM90_TMA_LOADENS4_14ComposedLayoutINS4_7SwizzleILi2ELi4ELi3EEENS4_25smem_sparse_ptr_flag_bitsILi2ELi8EEENSK_INS5_IJNS5_IJSC_NSA_ILi8EEEEEENS5_IJSB_SQ_EEEEEENS5_IJNS5_IJS1B_SG_EEESN_EEEEEEEvNS4_8identityENS4_23SM90_TMA_LOAD_MULTICASTENS1I_INS1J_ILi3ELi4ELi3EEENS4_18smem_ptr_flag_bitsILi8EEENSK_INS5_IJS1N_SG_EEENS5_IJSG_SC_EEEEEEEvS1V_EENS_8epilogue10collective6detail29Sm90TmaWarpSpecializedAdapterINS26_15DefaultEpilogueIfNS5_IJSC_llEEES2A_NS25_6thread17LinearCombinationIfLi1EffLNS2B_9ScaleType4KindE0ELNS_15FloatRoundStyleE2EfEENS1_15EpilogueDefaultEEEEEvvEEEEvNT_6ParamsE)
        /*0008*/ 	.word	0x000000a8


	//----- nvinfo : EIATTR_FRAME_SIZE
	.align		4
.L_12:
        /*000c*/ 	.byte	0x04, 0x11
        /*000e*/ 	.short	(.L_14 - .L_13)
	.align		4
.L_13:
        /*0010*/ 	.word	index@(_ZN7cutlass13device_kernelINS_4gemm6kernel13GemmUniversalIN4cute5tupleIJiiiiEEENS1_10collective13CollectiveMmaINS1_43MainloopSm90TmaGmmaWarpSpecializedSparseFP8ILi5ENS5_IJNS4_1CILi2EEENSA_ILi1EEESC_EEENS1_35KernelTmaWarpSpecializedCooperativeEEENS5_IJNSA_ILi128EEENSA_ILi256EEESG_EEENS_12float_e4m3_tENS5_IJNS4_6LayoutINS5_IJiNS5_IJSB_iEEEiEEENS5_IJlNS5_IJSC_SB_EEElEEEEENSK_INS5_IJNS5_IJNSA_ILi64EEEiEEENS5_IJSG_iEEEiEEENS5_IJNS5_IJSG_NSA_ILi8192EEEEEENS5_IJSC_lEEElEEEEEEEESJ_NS5_IJlSC_lEEENS4_8TiledMMAINS4_8MMA_AtomIJNS4_4SM904GMMA6SPARSE32GMMA_64x256x64_F32E4M3E4M3_SS_TNILNS14_7ScaleInE1ELS17_1ELNS14_9SparseSelE0EEEEEENSK_ISD_NS5_IJSC_NSA_ILi0EEES1B_EEEEENS5_IJNS4_10UnderscoreES1E_S1E_EEEEENS4_13SM90_TMA_LOADENS4_14ComposedLayoutINS4_7SwizzleILi2ELi4ELi3EEENS4_25smem_sparse_ptr_flag_bitsILi2ELi8EEENSK_INS5_IJNS5_IJSC_NSA_ILi8EEEEEENS5_IJSB_SQ_EEEEEENS5_IJNS5_IJS1B_SG_EEESN_EEEEEEEvNS4_8identityENS4_23SM90_TMA_LOAD_MULTICASTENS1I_INS1J_ILi3ELi4ELi3EEENS4_18smem_ptr_flag_bitsILi8EEENSK_INS5_IJS1N_SG_EEENS5_IJSG_SC_EEEEEEEvS1V_EENS_8epilogue10collective6detail29Sm90TmaWarpSpecializedAdapterINS26_15DefaultEpilogueIfNS5_IJSC_llEEES2A_NS25_6thread17LinearCombinationIfLi1EffLNS2B_9ScaleType4KindE0ELNS_15FloatRoundStyleE2EfEENS1_15EpilogueDefaultEEEEEvvEEEEvNT_6ParamsE)
        /*0014*/ 	.word	0x00000108


	//----- nvinfo : EIATTR_MIN_STACK_SIZE
	.align		4
.L_14:
        /*0018*/ 	.byte	0x04, 0x12
        /*001a*/ 	.short	(.L_16 - .L_15)
	.align		4
.L_15:
        /*001c*/ 	.word	index@(_ZN7cutlass13device_kernelINS_4gemm6kernel13GemmUniversalIN4cute5tupleIJiiiiEEENS1_10collective13CollectiveMmaINS1_43MainloopSm90TmaGmmaWarpSpecializedSparseFP8ILi5ENS5_IJNS4_1CILi2EEENSA_ILi1EEESC_EEENS1_35KernelTmaWarpSpecializedCooperativeEEENS5_IJNSA_ILi128EEENSA_ILi256EEESG_EEENS_12float_e4m3_tENS5_IJNS4_6LayoutINS5_IJiNS5_IJSB_iEEEiEEENS5_IJlNS5_IJSC_SB_EEElEEEEENSK_INS5_IJNS5_IJNSA_ILi64EEEiEEENS5_IJSG_iEEEiEEENS5_IJNS5_IJSG_NSA_ILi8192EEEEEENS5_IJSC_lEEElEEEEEEEESJ_NS5_IJlSC_lEEENS4_8TiledMMAINS4_8MMA_AtomIJNS4_4SM904GMMA6SPARSE32GMMA_64x256x64_F32E4M3E4M3_SS_TNILNS14_7ScaleInE1ELS17_1ELNS14_9SparseSelE0EEEEEENSK_ISD_NS5_IJSC_NSA_ILi0EEES1B_EEEEENS5_IJNS4_10UnderscoreES1E_S1E_EEEEENS4_13SM90_TMA_LOADENS4_14ComposedLayoutINS4_7SwizzleILi2ELi4ELi3EEENS4_25smem_sparse_ptr_flag_bitsILi2ELi8EEENSK_INS5_IJNS5_IJSC_NSA_ILi8EEEEEENS5_IJSB_SQ_EEEEEENS5_IJNS5_IJS1B_SG_EEESN_EEEEEEEvNS4_8identityENS4_23SM90_TMA_LOAD_MULTICASTENS1I_INS1J_ILi3ELi4ELi3EEENS4_18smem_ptr_flag_bitsILi8EEENSK_INS5_IJS1N_SG_EEENS5_IJSG_SC_EEEEEEEvS1V_EENS_8epilogue10collective6detail29Sm90TmaWarpSpecializedAdapterINS26_15DefaultEpilogueIfNS5_IJSC_llEEES2A_NS25_6thread17LinearCombinationIfLi1EffLNS2B_9ScaleType4KindE0ELNS_15FloatRoundStyleE2EfEENS1_15EpilogueDefaultEEEEEvvEEEEvNT_6ParamsE)
        /*0020*/ 	.word	0x00000108
.L_16:


//--------------------- .nv.compat                --------------------------
	.section	.nv.compat,"",@"SHT_CUDA_COMPAT_INFO"
	.align	4
        /*0000*/ 	.byte	0x02, 0x09, 0x01, 0x00, 0x02, 0x02, 0x04, 0x00, 0x02, 0x05, 0x05, 0x00, 0x03, 0x07, 0x01, 0x01
        /*0010*/ 	.byte	0x02, 0x03, 0x01, 0x00, 0x02, 0x06, 0x01, 0x00, 0x04, 0x0b, 0x08, 0x00, 0x00, 0x00, 0x00, 0x00
        /*0020*/ 	.byte	0x00, 0x00, 0x00, 0x00


//--------------------- .nv.info._ZN7cutlass13device_kernelINS_4gemm6kernel13GemmUniversalIN4cute5tupleIJiiiiEEENS1_10collective13CollectiveMmaINS1_43MainloopSm90TmaGmmaWarpSpecializedSparseFP8ILi5ENS5_IJNS4_1CILi2EEENSA_ILi1EEESC_EEENS1_35KernelTmaWarpSpecializedCooperativeEEENS5_IJNSA_ILi128EEENSA_ILi256EEESG_EEENS_12float_e4m3_tENS5_IJNS4_6LayoutINS5_IJiNS5_IJSB_iEEEiEEENS5_IJlNS5_IJSC_SB_EEElEEEEENSK_INS5_IJNS5_IJNSA_ILi64EEEiEEENS5_IJSG_iEEEiEEENS5_IJNS5_IJSG_NSA_ILi8192EEEEEENS5_IJSC_lEEElEEEEEEEESJ_NS5_IJlSC_lEEENS4_8TiledMMAINS4_8MMA_AtomIJNS4_4SM904GMMA6SPARSE32GMMA_64x256x64_F32E4M3E4M3_SS_TNILNS14_7ScaleInE1ELS17_1ELNS14_9SparseSelE0EEEEEENSK_ISD_NS5_IJSC_NSA_ILi0EEES1B_EEEEENS5_IJNS4_10UnderscoreES1E_S1E_EEEEENS4_13SM90_TMA_LOADENS4_14ComposedLayoutINS4_7SwizzleILi2ELi4ELi3EEENS4_25smem_sparse_ptr_flag_bitsILi2ELi8EEENSK_INS5_IJNS5_IJSC_NSA_ILi8EEEEEENS5_IJSB_SQ_EEEEEENS5_IJNS5_IJS1B_SG_EEESN_EEEEEEEvNS4_8identityENS4_23SM90_TMA_LOAD_MULTICASTENS1I_INS1J_ILi3ELi4ELi3EEENS4_18smem_ptr_flag_bitsILi8EEENSK_INS5_IJS1N_SG_EEENS5_IJSG_SC_EEEEEEEvS1V_EENS_8epilogue10collective6detail29Sm90TmaWarpSpecializedAdapterINS26_15DefaultEpilogueIfNS5_IJSC_llEEES2A_NS25_6thread17LinearCombinationIfLi1EffLNS2B_9ScaleType4KindE0ELNS_15FloatRoundStyleE2EfEENS1_15EpilogueDefaultEEEEEvvEEEEvNT_6ParamsE --------------------------
	.section	.nv.info._ZN7cutlass13device_kernelINS_4gemm6kernel13GemmUniversalIN4cute5tupleIJiiiiEEENS1_10collective13CollectiveMmaINS1_43MainloopSm90TmaGmmaWarpSpecializedSparseFP8ILi5ENS5_IJNS4_1CILi2EEENSA_ILi1EEESC_EEENS1_35KernelTmaWarpSpecializedCooperativeEEENS5_IJNSA_ILi128EEENSA_ILi256EEESG_EEENS_12float_e4m3_tENS5_IJNS4_6LayoutINS5_IJiNS5_IJSB_iEEEiEEENS5_IJlNS5_IJSC_SB_EEElEEEEENSK_INS5_IJNS5_IJNSA_ILi64EEEiEEENS5_IJSG_iEEEiEEENS5_IJNS5_IJSG_NSA_ILi8192EEEEEENS5_IJSC_lEEElEEEEEEEESJ_NS5_IJlSC_lEEENS4_8TiledMMAINS4_8MMA_AtomIJNS4_4SM904GMMA6SPARSE32GMMA_64x256x64_F32E4M3E4M3_SS_TNILNS14_7ScaleInE1ELS17_1ELNS14_9SparseSelE0EEEEEENSK_ISD_NS5_IJSC_NSA_ILi0EEES1B_EEEEENS5_IJNS4_10UnderscoreES1E_S1E_EEEEENS4_13SM90_TMA_LOADENS4_14ComposedLayoutINS4_7SwizzleILi2ELi4ELi3EEENS4_25smem_sparse_ptr_flag_bitsILi2ELi8EEENSK_INS5_IJNS5_IJSC_NSA_ILi8EEEEEENS5_IJSB_SQ_EEEEEENS5_IJNS5_IJS1B_SG_EEESN_EEEEEEEvNS4_8identityENS4_23SM90_TMA_LOAD_MULTICASTENS1I_INS1J_ILi3ELi4ELi3EEENS4_18smem_ptr_flag_bitsILi8EEENSK_INS5_IJS1N_SG_EEENS5_IJSG_SC_EEEEEEEvS1V_EENS_8epilogue10collective6detail29Sm90TmaWarpSpecializedAdapterINS26_15DefaultEpilogueIfNS5_IJSC_llEEES2A_NS25_6thread17LinearCombinationIfLi1EffLNS2B_9ScaleType4KindE0ELNS_15FloatRoundStyleE2EfEENS1_15EpilogueDefaultEEEEEvvEEEEvNT_6ParamsE,"",@"SHT_CUDA_INFO"
	.sectionflags	@""
	.align	4


	//----- nvinfo : EIATTR_CUDA_API_VERSION
	.align		4
        /*0000*/ 	.byte	0x04, 0x37
        /*0002*/ 	.short	(.L_18 - .L_17)
.L_17:
        /*0004*/ 	.word	0x00000082


	//----- nvinfo : EIATTR_KPARAM_INFO
	.align		4
.L_18:
        /*0008*/ 	.byte	0x04, 0x17
        /*000a*/ 	.short	(.L_20 - .L_19)
.L_19:
        /*000c*/ 	.word	0x00000000
        /*0010*/ 	.short	0x0000
        /*0012*/ 	.short	0x0070
        /*0014*/ 	.byte	0x00, 0xf0, 0x01, 0x14


	//----- nvinfo : EIATTR_SPARSE_MMA_MASK
	.align		4
.L_20:
        /*0018*/ 	.byte	0x03, 0x50
        /*001a*/ 	.short	0x0001


	//----- nvinfo : EIATTR_MAXREG_COUNT
	.align		4
        /*001c*/ 	.byte	0x03, 0x1b
        /*001e*/ 	.short	0x00a8


	//----- nvinfo : EIATTR_NUM_BARRIERS
	.align		4
        /*0020*/ 	.byte	0x02, 0x4c
        /*0022*/ 	.byte	0x01
	.zero		1


	//----- nvinfo : EIATTR_ANNOTATIONS
	.align		4
        /*0024*/ 	.byte	0x04, 0x55
        /*0026*/ 	.short	(.L_22 - .L_21)


	//   ....[0]....
.L_21:
        /*0028*/ 	.word	0x00000001
        /*002c*/ 	.byte	0x70, 0x07, 0x00, 0x00, 0x01, 0x00, 0x00, 0x00, 0x20, 0x08, 0x00, 0x00, 0x01, 0x00, 0x00, 0x00
        /* <DEDUP_REMOVED lines=193> */
        /*0c4c*/ 	.byte	0xa0, 0x0f, 0x01, 0x00


	//----- nvinfo : EIATTR_MERCURY_ISA_VERSION
	.align		4
.L_22:
        /*0c50*/ 	.byte	0x03, 0x5f
        /*0c52*/ 	.short	0x0101


	//----- nvinfo : EIATTR_INT_WARP_WIDE_INSTR_OFFSETS
	.align		4
        /*0c54*/ 	.byte	0x04, 0x31
        /*0c56*/ 	.short	(.L_24 - .L_23)


	//   ....[0]....
.L_23:
        /*0c58*/ 	.word	0x00000590


	//   ....[1]....
        /*0c5c*/ 	.word	0x000005b0


	//   ....[2]....
        /*0c60*/ 	.word	0x00000730


	//----- nvinfo : EIATTR_COOP_GROUP_MASK_REGIDS
	.align		4
.L_24:
        /*0c64*/ 	.byte	0x04, 0x29
        /*0c66*/ 	.short	(.L_26 - .L_25)


	//   ....[0]....
.L_25:
        /*0c68*/ 	.word	0xffffffff


	//   ....[1]....
        /*0c6c*/ 	.word	0xffffffff


	//   ....[2]....
        /*0c70*/ 	.word	0xffffffff


	//   ....[3]....
        /*0c74*/ 	.word	0xffffffff


	//   ....[4]....
        /*0c78*/ 	.word	0xffffffff


	//   ....[5]....
        /*0c7c*/ 	.word	0xffffffff


	//----- nvinfo : EIATTR_COOP_GROUP_INSTR_OFFSETS
	.align		4
.L_26:
        /*0c80*/ 	.byte	0x04, 0x28
        /*0c82*/ 	.short	(.L_28 - .L_27)


	//   ....[0]....
.L_27:
        /*0c84*/ 	.word	0x00000070


	//   ....[1]....
        /*0c88*/ 	.word	0x00000080


	//   ....[2]....
        /*0c8c*/ 	.word	0x000001d0


	//   ....[3]....
        /*0c90*/ 	.word	0x00000420


	//   ....[4]....
        /*0c94*/ 	.word	0x00000890


	//   ....[5]....
        /*0c98*/ 	.word	0x00001900


	//----- nvinfo : EIATTR_REG_RECONFIG
	.align		4
.L_28:
        /*0c9c*/ 	.byte	0x01, 0x54
	.zero		2


	//----- nvinfo : EIATTR_MBARRIER_INSTR_OFFSETS
	.align		4
        /*0ca0*/ 	.byte	0x04, 0x39
        /*0ca2*/ 	.short	(.L_30 - .L_29)


	//   ....[0]....
.L_29:
        /*0ca4*/ 	.word	0x00000350
        /*0ca8*/ 	.word	0x000000ff
        /*0cac*/ 	.word	0x00000000
        /*0cb0*/ 	.short	0x0100
        /*0cb2*/ 	.byte	0x09
	.zero		1


	//   ....[1]....
        /*0cb4*/ 	.word	0x00000360
        /*0cb8*/ 	.word	0x000000ff
        /*0cbc*/ 	.word	0x00000028
        /*0cc0*/ 	.short	0x0100
        /*0cc2*/ 	.byte	0x09
	.zero		1


	//   ....[2]....
        /*0cc4*/ 	.word	0x00000370
        /*0cc8*/ 	.word	0x000000ff
        /*0ccc*/ 	.word	0x00000008
        /*0cd0*/ 	.short	0x0100
        /*0cd2*/ 	.byte	0x09
	.zero		1


	//   ....[3]....
        /*0cd4*/ 	.word	0x00000380
        /*0cd8*/ 	.word	0x000000ff
        /*0cdc*/ 	.word	0x00000030
        /*0ce0*/ 	.short	0x0100
        /*0ce2*/ 	.byte	0x09
	.zero		1


	//   ....[4]....
        /*0ce4*/ 	.word	0x00000390
        /*0ce8*/ 	.word	0x000000ff
        /*0cec*/ 	.word	0x00000010
        /*0cf0*/ 	.short	0x0100
        /*0cf2*/ 	.byte	0x09
	.zero		1


	//   ....[5]....
        /*0cf4*/ 	.word	0x000003a0
        /*0cf8*/ 	.word	0x000000ff
        /*0cfc*/ 	.word	0x00000038
        /*0d00*/ 	.short	0x0100
        /*0d02*/ 	.byte	0x09
	.zero		1


	//   ....[6]....
        /*0d04*/ 	.word	0x000003b0
        /*0d08*/ 	.word	0x000000ff
        /*0d0c*/ 	.word	0x00000018
        /*0d10*/ 	.short	0x0100
        /*0d12*/ 	.byte	0x09
	.zero		1


	//   ....[7]....
        /*0d14*/ 	.word	0x000003c0
        /*0d18*/ 	.word	0x000000ff
        /*0d1c*/ 	.word	0x00000040
        /*0d20*/ 	.short	0x0100
        /*0d22*/ 	.byte	0x09
	.zero		1


	//   ....[8]....
        /*0d24*/ 	.word	0x000003d0
        /*0d28*/ 	.word	0x000000ff
        /*0d2c*/ 	.word	0x00000020
        /*0d30*/ 	.short	0x0100
        /*0d32*/ 	.byte	0x09
	.zero		1


	//   ....[9]....
        /*0d34*/ 	.word	0x000003e0
        /*0d38*/ 	.word	0x000000ff
        /*0d3c*/ 	.word	0x00000048
        /*0d40*/ 	.short	0x0100
        /*0d42*/ 	.byte	0x09
	.zero		1


	//   ....[10]....
        /*0d44*/ 	.word	0x000007c0
        /*0d48*/ 	.word	0x000000ff
        /*0d4c*/ 	.word	0x00000060
        /*0d50*/ 	.short	0x0100
        /*0d52*/ 	.byte	0x06
	.zero		1


	//   ....[11]....
        /*0d54*/ 	.word	0x00000830
        /*0d58*/ 	.word	0x000000ff
        /*0d5c*/ 	.word	0x00000068
        /*0d60*/ 	.short	0x0100
        /*0d62*/ 	.byte	0x06
	.zero		1


	//   ....[12]....
        /*0d64*/ 	.word	0x00001ec0
        /*0d68*/ 	.word	0x000000ff
        /*0d6c*/ 	.word	0x00000000
        /*0d70*/ 	.short	0x010a
        /*0d72*/ 	.byte	0x08
	.zero		1


	//   ....[13]....
        /*0d74*/ 	.word	0x00001f00
        /*0d78*/ 	.word	0x000000ff
        /*0d7c*/ 	.word	0x00000000
        /*0d80*/ 	.short	0x010a
        /*0d82*/ 	.byte	0x08
	.zero		1


	//   ....[14]....
        /*0d84*/ 	.word	0x000030c0
        /*0d88*/ 	.word	0x00000098
        /*0d8c*/ 	.word	0x00000000
        /*0d90*/ 	.short	0x0101
        /*0d92*/ 	.byte	0x3f
	.zero		1


	//   ....[15]....
        /*0d94*/ 	.word	0x00010a50
        /*0d98*/ 	.word	0x0000000d
        /*0d9c*/ 	.word	0x00000028
        /*0da0*/ 	.short	0x010a
        /*0da2*/ 	.byte	0x3f
	.zero		1


	//   ....[16]....
        /*0da4*/ 	.word	0x00010ef0
        /*0da8*/ 	.word	0x00000004
        /*0dac*/ 	.word	0x00000068
        /*0db0*/ 	.short	0x0101
        /*0db2*/ 	.byte	0x3f
	.zero		1


	//   ....[17]....
        /*0db4*/ 	.word	0x00011660
        /*0db8*/ 	.word	0x00000005
        /*0dbc*/ 	.word	0x00000000
        /*0dc0*/ 	.short	0x010a
        /*0dc2*/ 	.byte	0x3f
	.zero		1


	//   ....[18]....
        /*0dc4*/ 	.word	0x000116e0
        /*0dc8*/ 	.word	0x00000007
        /*0dcc*/ 	.word	0x00000000
        /*0dd0*/ 	.short	0x010a
        /*0dd2*/ 	.byte	0x3f
	.zero		1


	//   ....[19]....
        /*0dd4*/ 	.word	0x00011770
        /*0dd8*/ 	.word	0x00000006
        /*0ddc*/ 	.word	0x00000000
        /*0de0*/ 	.short	0x010a
        /*0de2*/ 	.byte	0x3f
	.zero		1


	//   ....[20]....
        /*0de4*/ 	.word	0x00011800
        /*0de8*/ 	.word	0x00000007
        /*0dec*/ 	.word	0x00000000
        /*0df0*/ 	.short	0x010a
        /*0df2*/ 	.byte	0x3f
	.zero		1


	//   ....[21]....
        /*0df4*/ 	.word	0x00011890
        /*0df8*/ 	.word	0x00000003
        /*0dfc*/ 	.word	0x00000000
        /*0e00*/ 	.short	0x010a
        /*0e02*/ 	.byte	0x3f
	.zero		1


	//   ....[22]....
        /*0e04*/ 	.word	0x00011900
        /*0e08*/ 	.word	0x00000099
        /*0e0c*/ 	.word	0x00000000
        /*0e10*/ 	.short	0x010a
        /*0e12*/ 	.byte	0x3f
	.zero		1


	//   ....[23]....
        /*0e14*/ 	.word	0x000119d0
        /*0e18*/ 	.word	0x0000000d
        /*0e1c*/ 	.word	0x00000028
        /*0e20*/ 	.short	0x010a
        /*0e22*/ 	.byte	0x3f
	.zero		1


	//   ....[24]....
        /*0e24*/ 	.word	0x00011aa0
        /*0e28*/ 	.word	0x00000005
        /*0e2c*/ 	.word	0x00000000
        /*0e30*/ 	.short	0x010a
        /*0e32*/ 	.byte	0x3f
	.zero		1


	//   ....[25]....
        /*0e34*/ 	.word	0x00011af0
        /*0e38*/ 	.word	0x00000007
        /*0e3c*/ 	.word	0x00000000
        /*0e40*/ 	.short	0x010a
        /*0e42*/ 	.byte	0x3f
	.zero		1


	//   ....[26]....
        /*0e44*/ 	.word	0x00011b40
        /*0e48*/ 	.word	0x00000006
        /*0e4c*/ 	.word	0x00000000
        /*0e50*/ 	.short	0x010a
        /*0e52*/ 	.byte	0x3f
	.zero		1


	//   ....[27]....
        /*0e54*/ 	.word	0x00011b90
        /*0e58*/ 	.word	0x00000007
        /*0e5c*/ 	.word	0x00000000
        /*0e60*/ 	.short	0x010a
        /*0e62*/ 	.byte	0x3f
	.zero		1


	//----- nvinfo : EIATTR_NUM_MBARRIERS
	.align		4
.L_30:
        /*0e64*/ 	.byte	0x03, 0x38
        /*0e66*/ 	.short	0x000c


	//----- nvinfo : EIATTR_EXIT_INSTR_OFFSETS
	.align		4
        /*0e68*/ 	.byte	0x04, 0x1c
        /*0e6a*/ 	.short	(.L_32 - .L_31)


	//   ....[0]....
.L_31:
        /*0e6c*/ 	.word	0x00000a20


	//   ....[1]....
        /*0e70*/ 	.word	0x000012b0


	//   ....[2]....
        /*0e74*/ 	.word	0x00010100


	//   ....[3]....
        /*0e78*/ 	.word	0x00010690


	//   ....[4]....
        /*0e7c*/ 	.word	0x000118e0


	//----- nvinfo : EIATTR_MAX_THREADS
	.align		4
.L_32:
        /*0e80*/ 	.byte	0x04, 0x05
        /*0e82*/ 	.short	(.L_34 - .L_33)
.L_33:
        /*0e84*/ 	.word	0x00000180
        /*0e88*/ 	.word	0x00000001
        /*0e8c*/ 	.word	0x00000001


	//----- nvinfo : EIATTR_CRS_STACK_SIZE
	.align		4
.L_34:
        /*0e90*/ 	.byte	0x04, 0x1e
        /*0e92*/ 	.short	(.L_36 - .L_35)
.L_35:
        /*0e94*/ 	.word	0x00000000


	//----- nvinfo : EIATTR_CBANK_PARAM_SIZE
	.align		4
.L_36:
        /*0e98*/ 	.byte	0x03, 0x19
        /*0e9a*/ 	.short	0x0570


	//----- nvinfo : EIATTR_PARAM_CBANK
	.align		4
        /*0e9c*/ 	.byte	0x04, 0x0a
        /*0e9e*/ 	.short	(.L_38 - .L_37)
	.align		4
.L_37:
        /*0ea0*/ 	.word	index@(.nv.constant0._ZN7cutlass13device_kernelINS_4gemm6kernel13GemmUniversalIN4cute5tupleIJiiiiEEENS1_10collective13CollectiveMmaINS1_43MainloopSm90TmaGmmaWarpSpecializedSparseFP8ILi5ENS5_IJNS4_1CILi2EEENSA_ILi1EEESC_EEENS1_35KernelTmaWarpSpecializedCooperativeEEENS5_IJNSA_ILi128EEENSA_ILi256EEESG_EEENS_12float_e4m3_tENS5_IJNS4_6LayoutINS5_IJiNS5_IJSB_iEEEiEEENS5_IJlNS5_IJSC_SB_EEElEEEEENSK_INS5_IJNS5_IJNSA_ILi64EEEiEEENS5_IJSG_iEEEiEEENS5_IJNS5_IJSG_NSA_ILi8192EEEEEENS5_IJSC_lEEElEEEEEEEESJ_NS5_IJlSC_lEEENS4_8TiledMMAINS4_8MMA_AtomIJNS4_4SM904GMMA6SPARSE32GMMA_64x256x64_F32E4M3E4M3_SS_TNILNS14_7ScaleInE1ELS17_1ELNS14_9SparseSelE0EEEEEENSK_ISD_NS5_IJSC_NSA_ILi0EEES1B_EEEEENS5_IJNS4_10UnderscoreES1E_S1E_EEEEENS4_13SM90_TMA_LOADENS4_14ComposedLayoutINS4_7SwizzleILi2ELi4ELi3EEENS4_25smem_sparse_ptr_flag_bitsILi2ELi8EEENSK_INS5_IJNS5_IJSC_NSA_ILi8EEEEEENS5_IJSB_SQ_EEEEEENS5_IJNS5_IJS1B_SG_EEESN_EEEEEEEvNS4_8identityENS4_23SM90_TMA_LOAD_MULTICASTENS1I_INS1J_ILi3ELi4ELi3EEENS4_18smem_ptr_flag_bitsILi8EEENSK_INS5_IJS1N_SG_EEENS5_IJSG_SC_EEEEEEEvS1V_EENS_8epilogue10collective6detail29Sm90TmaWarpSpecializedAdapterINS26_15DefaultEpilogueIfNS5_IJSC_llEEES2A_NS25_6thread17LinearCombinationIfLi1EffLNS2B_9ScaleType4KindE0ELNS_15FloatRoundStyleE2EfEENS1_15EpilogueDefaultEEEEEvvEEEEvNT_6ParamsE)
        /*0ea4*/ 	.short	0x0210
        /*0ea6*/ 	.short	0x0570


	//----- nvinfo : EIATTR_SW_WAR
	.align		4
.L_38:
        /*0ea8*/ 	.byte	0x04, 0x36
        /*0eaa*/ 	.short	(.L_40 - .L_39)
.L_39:
        /*0eac*/ 	.word	0x00000008
.L_40:


//--------------------- .nv.callgraph             --------------------------
	.section	.nv.callgraph,"",@"SHT_CUDA_CALLGRAPH"
	.align	4
	.sectionentsize	8
	.align		4
        /*0000*/ 	.word	0x00000000
	.align		4
        /*0004*/ 	.word	0xffffffff
	.align		4
        /*0008*/ 	.word	0x00000000
	.align		4
        /*000c*/ 	.word	0xfffffffe
	.align		4
        /*0010*/ 	.word	0x00000000
	.align		4
        /*0014*/ 	.word	0xfffffffd
	.align		4
        /*0018*/ 	.word	0x00000000
	.align		4
        /*001c*/ 	.word	0xfffffffc


//--------------------- .nv.constant4             --------------------------
	.section	.nv.constant4,"a",@progbits
	.align	8
	.align		8
.nv.constant4:
        /*0000*/ 	.dword	_ZN39_INTERNAL_2009b0bf_4_k_cu_fff86ebe_27944cuda3std3__45__cpo5beginE
	.align		8
        /*0008*/ 	.dword	_ZN39_INTERNAL_2009b0bf_4_k_cu_fff86ebe_27944cuda3std3__45__cpo3endE
	.align		8
        /*0010*/ 	.dword	_ZN39_INTERNAL_2009b0bf_4_k_cu_fff86ebe_27944cuda3std3__45__cpo6cbeginE
	.align		8
        /*0018*/ 	.dword	_ZN39_INTERNAL_2009b0bf_4_k_cu_fff86ebe_27944cuda3std3__45__cpo4cendE
	.align		8
        /*0020*/ 	.dword	_ZN39_INTERNAL_2009b0bf_4_k_cu_fff86ebe_27944cuda3std3__441_GLOBAL__N__2009b0bf_4_k_cu_fff86ebe_27946ignoreE
	.align		8
        /*0028*/ 	.dword	_ZN39_INTERNAL_2009b0bf_4_k_cu_fff86ebe_27944cuda3std3__419piecewise_constructE
	.align		8
        /*0030*/ 	.dword	_ZN39_INTERNAL_2009b0bf_4_k_cu_fff86ebe_27944cuda3std3__48in_placeE
	.align		8
        /*0038*/ 	.dword	_ZN39_INTERNAL_2009b0bf_4_k_cu_fff86ebe_27944cuda3std6ranges3__45__cpo4swapE
	.align		8
        /*0040*/ 	.dword	_ZN39_INTERNAL_2009b0bf_4_k_cu_fff86ebe_27944cuda3std6ranges3__45__cpo9iter_moveE
	.align		8
        /*0048*/ 	.dword	_ZN39_INTERNAL_2009b0bf_4_k_cu_fff86ebe_27944cute7productE
	.align		8
        /*0050*/ 	.dword	_ZN39_INTERNAL_2009b0bf_4_k_cu_fff86ebe_27944cute1_E


//--------------------- .text._ZN7cutlass13device_kernelINS_4gemm6kernel13GemmUniversalIN4cute5tupleIJiiiiEEENS1_10collective13CollectiveMmaINS1_43MainloopSm90TmaGmmaWarpSpecializedSparseFP8ILi5ENS5_IJNS4_1CILi2EEENSA_ILi1EEESC_EEENS1_35KernelTmaWarpSpecializedCooperativeEEENS5_IJNSA_ILi128EEENSA_ILi256EEESG_EEENS_12float_e4m3_tENS5_IJNS4_6LayoutINS5_IJiNS5_IJSB_iEEEiEEENS5_IJlNS5_IJSC_SB_EEElEEEEENSK_INS5_IJNS5_IJNSA_ILi64EEEiEEENS5_IJSG_iEEEiEEENS5_IJNS5_IJSG_NSA_ILi8192EEEEEENS5_IJSC_lEEElEEEEEEEESJ_NS5_IJlSC_lEEENS4_8TiledMMAINS4_8MMA_AtomIJNS4_4SM904GMMA6SPARSE32GMMA_64x256x64_F32E4M3E4M3_SS_TNILNS14_7ScaleInE1ELS17_1ELNS14_9SparseSelE0EEEEEENSK_ISD_NS5_IJSC_NSA_ILi0EEES1B_EEEEENS5_IJNS4_10UnderscoreES1E_S1E_EEEEENS4_13SM90_TMA_LOADENS4_14ComposedLayoutINS4_7SwizzleILi2ELi4ELi3EEENS4_25smem_sparse_ptr_flag_bitsILi2ELi8EEENSK_INS5_IJNS5_IJSC_NSA_ILi8EEEEEENS5_IJSB_SQ_EEEEEENS5_IJNS5_IJS1B_SG_EEESN_EEEEEEEvNS4_8identityENS4_23SM90_TMA_LOAD_MULTICASTENS1I_INS1J_ILi3ELi4ELi3EEENS4_18smem_ptr_flag_bitsILi8EEENSK_INS5_IJS1N_SG_EEENS5_IJSG_SC_EEEEEEEvS1V_EENS_8epilogue10collective6detail29Sm90TmaWarpSpecializedAdapterINS26_15DefaultEpilogueIfNS5_IJSC_llEEES2A_NS25_6thread17LinearCombinationIfLi1EffLNS2B_9ScaleType4KindE0ELNS_15FloatRoundStyleE2EfEENS1_15EpilogueDefaultEEEEEvvEEEEvNT_6ParamsE --------------------------
	.section	.text._ZN7cutlass13device_kernelINS_4gemm6kernel13GemmUniversalIN4cute5tupleIJiiiiEEENS1_10collective13CollectiveMmaINS1_43MainloopSm90TmaGmmaWarpSpecializedSparseFP8ILi5ENS5_IJNS4_1CILi2EEENSA_ILi1EEESC_EEENS1_35KernelTmaWarpSpecializedCooperativeEEENS5_IJNSA_ILi128EEENSA_ILi256EEESG_EEENS_12float_e4m3_tENS5_IJNS4_6LayoutINS5_IJiNS5_IJSB_iEEEiEEENS5_IJlNS5_IJSC_SB_EEElEEEEENSK_INS5_IJNS5_IJNSA_ILi64EEEiEEENS5_IJSG_iEEEiEEENS5_IJNS5_IJSG_NSA_ILi8192EEEEEENS5_IJSC_lEEElEEEEEEEESJ_NS5_IJlSC_lEEENS4_8TiledMMAINS4_8MMA_AtomIJNS4_4SM904GMMA6SPARSE32GMMA_64x256x64_F32E4M3E4M3_SS_TNILNS14_7ScaleInE1ELS17_1ELNS14_9SparseSelE0EEEEEENSK_ISD_NS5_IJSC_NSA_ILi0EEES1B_EEEEENS5_IJNS4_10UnderscoreES1E_S1E_EEEEENS4_13SM90_TMA_LOADENS4_14ComposedLayoutINS4_7SwizzleILi2ELi4ELi3EEENS4_25smem_sparse_ptr_flag_bitsILi2ELi8EEENSK_INS5_IJNS5_IJSC_NSA_ILi8EEEEEENS5_IJSB_SQ_EEEEEENS5_IJNS5_IJS1B_SG_EEESN_EEEEEEEvNS4_8identityENS4_23SM90_TMA_LOAD_MULTICASTENS1I_INS1J_ILi3ELi4ELi3EEENS4_18smem_ptr_flag_bitsILi8EEENSK_INS5_IJS1N_SG_EEENS5_IJSG_SC_EEEEEEEvS1V_EENS_8epilogue10collective6detail29Sm90TmaWarpSpecializedAdapterINS26_15DefaultEpilogueIfNS5_IJSC_llEEES2A_NS25_6thread17LinearCombinationIfLi1EffLNS2B_9ScaleType4KindE0ELNS_15FloatRoundStyleE2EfEENS1_15EpilogueDefaultEEEEEvvEEEEvNT_6ParamsE,"ax",@progbits
	.align	128
.text._ZN7cutlass13device_kernelINS_4gemm6kernel13GemmUniversalIN4cute5tupleIJiiiiEEENS1_10collective13CollectiveMmaINS1_43MainloopSm90TmaGmmaWarpSpecializedSparseFP8ILi5ENS5_IJNS4_1CILi2EEENSA_ILi1EEESC_EEENS1_35KernelTmaWarpSpecializedCooperativeEEENS5_IJNSA_ILi128EEENSA_ILi256EEESG_EEENS_12float_e4m3_tENS5_IJNS4_6LayoutINS5_IJiNS5_IJSB_iEEEiEEENS5_IJlNS5_IJSC_SB_EEElEEEEENSK_INS5_IJNS5_IJNSA_ILi64EEEiEEENS5_IJSG_iEEEiEEENS5_IJNS5_IJSG_NSA_ILi8192EEEEEENS5_IJSC_lEEElEEEEEEEESJ_NS5_IJlSC_lEEENS4_8TiledMMAINS4_8MMA_AtomIJNS4_4SM904GMMA6SPARSE32GMMA_64x256x64_F32E4M3E4M3_SS_TNILNS14_7ScaleInE1ELS17_1ELNS14_9SparseSelE0EEEEEENSK_ISD_NS5_IJSC_NSA_ILi0EEES1B_EEEEENS5_IJNS4_10UnderscoreES1E_S1E_EEEEENS4_13SM90_TMA_LOADENS4_14ComposedLayoutINS4_7SwizzleILi2ELi4ELi3EEENS4_25smem_sparse_ptr_flag_bitsILi2ELi8EEENSK_INS5_IJNS5_IJSC_NSA_ILi8EEEEEENS5_IJSB_SQ_EEEEEENS5_IJNS5_IJS1B_SG_EEESN_EEEEEEEvNS4_8identityENS4_23SM90_TMA_LOAD_MULTICASTENS1I_INS1J_ILi3ELi4ELi3EEENS4_18smem_ptr_flag_bitsILi8EEENSK_INS5_IJS1N_SG_EEENS5_IJSG_SC_EEEEEEEvS1V_EENS_8epilogue10collective6detail29Sm90TmaWarpSpecializedAdapterINS26_15DefaultEpilogueIfNS5_IJSC_llEEES2A_NS25_6thread17LinearCombinationIfLi1EffLNS2B_9ScaleType4KindE0ELNS_15FloatRoundStyleE2EfEENS1_15EpilogueDefaultEEEEEvvEEEEvNT_6ParamsE:
        .type           _ZN7cutlass13device_kernelINS_4gemm6kernel13GemmUniversalIN4cute5tupleIJiiiiEEENS1_10collective13CollectiveMmaINS1_43MainloopSm90TmaGmmaWarpSpecializedSparseFP8ILi5ENS5_IJNS4_1CILi2EEENSA_ILi1EEESC_EEENS1_35KernelTmaWarpSpecializedCooperativeEEENS5_IJNSA_ILi128EEENSA_ILi256EEESG_EEENS_12float_e4m3_tENS5_IJNS4_6LayoutINS5_IJiNS5_IJSB_iEEEiEEENS5_IJlNS5_IJSC_SB_EEElEEEEENSK_INS5_IJNS5_IJNSA_ILi64EEEiEEENS5_IJSG_iEEEiEEENS5_IJNS5_IJSG_NSA_ILi8192EEEEEENS5_IJSC_lEEElEEEEEEEESJ_NS5_IJlSC_lEEENS4_8TiledMMAINS4_8MMA_AtomIJNS4_4SM904GMMA6SPARSE32GMMA_64x256x64_F32E4M3E4M3_SS_TNILNS14_7ScaleInE1ELS17_1ELNS14_9SparseSelE0EEEEEENSK_ISD_NS5_IJSC_NSA_ILi0EEES1B_EEEEENS5_IJNS4_10UnderscoreES1E_S1E_EEEEENS4_13SM90_TMA_LOADENS4_14ComposedLayoutINS4_7SwizzleILi2ELi4ELi3EEENS4_25smem_sparse_ptr_flag_bitsILi2ELi8EEENSK_INS5_IJNS5_IJSC_NSA_ILi8EEEEEENS5_IJSB_SQ_EEEEEENS5_IJNS5_IJS1B_SG_EEESN_EEEEEEEvNS4_8identityENS4_23SM90_TMA_LOAD_MULTICASTENS1I_INS1J_ILi3ELi4ELi3EEENS4_18smem_ptr_flag_bitsILi8EEENSK_INS5_IJS1N_SG_EEENS5_IJSG_SC_EEEEEEEvS1V_EENS_8epilogue10collective6detail29Sm90TmaWarpSpecializedAdapterINS26_15DefaultEpilogueIfNS5_IJSC_llEEES2A_NS25_6thread17LinearCombinationIfLi1EffLNS2B_9ScaleType4KindE0ELNS_15FloatRoundStyleE2EfEENS1_15EpilogueDefaultEEEEEvvEEEEvNT_6ParamsE,@function
        .size           _ZN7cutlass13device_kernelINS_4gemm6kernel13GemmUniversalIN4cute5tupleIJiiiiEEENS1_10collective13CollectiveMmaINS1_43MainloopSm90TmaGmmaWarpSpecializedSparseFP8ILi5ENS5_IJNS4_1CILi2EEENSA_ILi1EEESC_EEENS1_35KernelTmaWarpSpecializedCooperativeEEENS5_IJNSA_ILi128EEENSA_ILi256EEESG_EEENS_12float_e4m3_tENS5_IJNS4_6LayoutINS5_IJiNS5_IJSB_iEEEiEEENS5_IJlNS5_IJSC_SB_EEElEEEEENSK_INS5_IJNS5_IJNSA_ILi64EEEiEEENS5_IJSG_iEEEiEEENS5_IJNS5_IJSG_NSA_ILi8192EEEEEENS5_IJSC_lEEElEEEEEEEESJ_NS5_IJlSC_lEEENS4_8TiledMMAINS4_8MMA_AtomIJNS4_4SM904GMMA6SPARSE32GMMA_64x256x64_F32E4M3E4M3_SS_TNILNS14_7ScaleInE1ELS17_1ELNS14_9SparseSelE0EEEEEENSK_ISD_NS5_IJSC_NSA_ILi0EEES1B_EEEEENS5_IJNS4_10UnderscoreES1E_S1E_EEEEENS4_13SM90_TMA_LOADENS4_14ComposedLayoutINS4_7SwizzleILi2ELi4ELi3EEENS4_25smem_sparse_ptr_flag_bitsILi2ELi8EEENSK_INS5_IJNS5_IJSC_NSA_ILi8EEEEEENS5_IJSB_SQ_EEEEEENS5_IJNS5_IJS1B_SG_EEESN_EEEEEEEvNS4_8identityENS4_23SM90_TMA_LOAD_MULTICASTENS1I_INS1J_ILi3ELi4ELi3EEENS4_18smem_ptr_flag_bitsILi8EEENSK_INS5_IJS1N_SG_EEENS5_IJSG_SC_EEEEEEEvS1V_EENS_8epilogue10collective6detail29Sm90TmaWarpSpecializedAdapterINS26_15DefaultEpilogueIfNS5_IJSC_llEEES2A_NS25_6thread17LinearCombinationIfLi1EffLNS2B_9ScaleType4KindE0ELNS_15FloatRoundStyleE2EfEENS1_15EpilogueDefaultEEEEEvvEEEEvNT_6ParamsE,(.L_x_260 - _ZN7cutlass13device_kernelINS_4gemm6kernel13GemmUniversalIN4cute5tupleIJiiiiEEENS1_10collective13CollectiveMmaINS1_43MainloopSm90TmaGmmaWarpSpecializedSparseFP8ILi5ENS5_IJNS4_1CILi2EEENSA_ILi1EEESC_EEENS1_35KernelTmaWarpSpecializedCooperativeEEENS5_IJNSA_ILi128EEENSA_ILi256EEESG_EEENS_12float_e4m3_tENS5_IJNS4_6LayoutINS5_IJiNS5_IJSB_iEEEiEEENS5_IJlNS5_IJSC_SB_EEElEEEEENSK_INS5_IJNS5_IJNSA_ILi64EEEiEEENS5_IJSG_iEEEiEEENS5_IJNS5_IJSG_NSA_ILi8192EEEEEENS5_IJSC_lEEElEEEEEEEESJ_NS5_IJlSC_lEEENS4_8TiledMMAINS4_8MMA_AtomIJNS4_4SM904GMMA6SPARSE32GMMA_64x256x64_F32E4M3E4M3_SS_TNILNS14_7ScaleInE1ELS17_1ELNS14_9SparseSelE0EEEEEENSK_ISD_NS5_IJSC_NSA_ILi0EEES1B_EEEEENS5_IJNS4_10UnderscoreES1E_S1E_EEEEENS4_13SM90_TMA_LOADENS4_14ComposedLayoutINS4_7SwizzleILi2ELi4ELi3EEENS4_25smem_sparse_ptr_flag_bitsILi2ELi8EEENSK_INS5_IJNS5_IJSC_NSA_ILi8EEEEEENS5_IJSB_SQ_EEEEEENS5_IJNS5_IJS1B_SG_EEESN_EEEEEEEvNS4_8identityENS4_23SM90_TMA_LOAD_MULTICASTENS1I_INS1J_ILi3ELi4ELi3EEENS4_18smem_ptr_flag_bitsILi8EEENSK_INS5_IJS1N_SG_EEENS5_IJSG_SC_EEEEEEEvS1V_EENS_8epilogue10collective6detail29Sm90TmaWarpSpecializedAdapterINS26_15DefaultEpilogueIfNS5_IJSC_llEEES2A_NS25_6thread17LinearCombinationIfLi1EffLNS2B_9ScaleType4KindE0ELNS_15FloatRoundStyleE2EfEENS1_15EpilogueDefaultEEEEEvvEEEEvNT_6ParamsE)
        .other          _ZN7cutlass13device_kernelINS_4gemm6kernel13GemmUniversalIN4cute5tupleIJiiiiEEENS1_10collective13CollectiveMmaINS1_43MainloopSm90TmaGmmaWarpSpecializedSparseFP8ILi5ENS5_IJNS4_1CILi2EEENSA_ILi1EEESC_EEENS1_35KernelTmaWarpSpecializedCooperativeEEENS5_IJNSA_ILi128EEENSA_ILi256EEESG_EEENS_12float_e4m3_tENS5_IJNS4_6LayoutINS5_IJiNS5_IJSB_iEEEiEEENS5_IJlNS5_IJSC_SB_EEElEEEEENSK_INS5_IJNS5_IJNSA_ILi64EEEiEEENS5_IJSG_iEEEiEEENS5_IJNS5_IJSG_NSA_ILi8192EEEEEENS5_IJSC_lEEElEEEEEEEESJ_NS5_IJlSC_lEEENS4_8TiledMMAINS4_8MMA_AtomIJNS4_4SM904GMMA6SPARSE32GMMA_64x256x64_F32E4M3E4M3_SS_TNILNS14_7ScaleInE1ELS17_1ELNS14_9SparseSelE0EEEEEENSK_ISD_NS5_IJSC_NSA_ILi0EEES1B_EEEEENS5_IJNS4_10UnderscoreES1E_S1E_EEEEENS4_13SM90_TMA_LOADENS4_14ComposedLayoutINS4_7SwizzleILi2ELi4ELi3EEENS4_25smem_sparse_ptr_flag_bitsILi2ELi8EEENSK_INS5_IJNS5_IJSC_NSA_ILi8EEEEEENS5_IJSB_SQ_EEEEEENS5_IJNS5_IJS1B_SG_EEESN_EEEEEEEvNS4_8identityENS4_23SM90_TMA_LOAD_MULTICASTENS1I_INS1J_ILi3ELi4ELi3EEENS4_18smem_ptr_flag_bitsILi8EEENSK_INS5_IJS1N_SG_EEENS5_IJSG_SC_EEEEEEEvS1V_EENS_8epilogue10collective6detail29Sm90TmaWarpSpecializedAdapterINS26_15DefaultEpilogueIfNS5_IJSC_llEEES2A_NS25_6thread17LinearCombinationIfLi1EffLNS2B_9ScaleType4KindE0ELNS_15FloatRoundStyleE2EfEENS1_15EpilogueDefaultEEEEEvvEEEEvNT_6ParamsE,@"STO_CUDA_ENTRY STV_DEFAULT"
_ZN7cutlass13device_kernelINS_4gemm6kernel13GemmUniversalIN4cute5tupleIJiiiiEEENS1_10collective13CollectiveMmaINS1_43MainloopSm90TmaGmmaWarpSpecializedSparseFP8ILi5ENS5_IJNS4_1CILi2EEENSA_ILi1EEESC_EEENS1_35KernelTmaWarpSpecializedCooperativeEEENS5_IJNSA_ILi128EEENSA_ILi256EEESG_EEENS_12float_e4m3_tENS5_IJNS4_6LayoutINS5_IJiNS5_IJSB_iEEEiEEENS5_IJlNS5_IJSC_SB_EEElEEEEENSK_INS5_IJNS5_IJNSA_ILi64EEEiEEENS5_IJSG_iEEEiEEENS5_IJNS5_IJSG_NSA_ILi8192EEEEEENS5_IJSC_lEEElEEEEEEEESJ_NS5_IJlSC_lEEENS4_8TiledMMAINS4_8MMA_AtomIJNS4_4SM904GMMA6SPARSE32GMMA_64x256x64_F32E4M3E4M3_SS_TNILNS14_7ScaleInE1ELS17_1ELNS14_9SparseSelE0EEEEEENSK_ISD_NS5_IJSC_NSA_ILi0EEES1B_EEEEENS5_IJNS4_10UnderscoreES1E_S1E_EEEEENS4_13SM90_TMA_LOADENS4_14ComposedLayoutINS4_7SwizzleILi2ELi4ELi3EEENS4_25smem_sparse_ptr_flag_bitsILi2ELi8EEENSK_INS5_IJNS5_IJSC_NSA_ILi8EEEEEENS5_IJSB_SQ_EEEEEENS5_IJNS5_IJS1B_SG_EEESN_EEEEEEEvNS4_8identityENS4_23SM90_TMA_LOAD_MULTICASTENS1I_INS1J_ILi3ELi4ELi3EEENS4_18smem_ptr_flag_bitsILi8EEENSK_INS5_IJS1N_SG_EEENS5_IJSG_SC_EEEEEEEvS1V_EENS_8epilogue10collective6detail29Sm90TmaWarpSpecializedAdapterINS26_15DefaultEpilogueIfNS5_IJSC_llEEES2A_NS25_6thread17LinearCombinationIfLi1EffLNS2B_9ScaleType4KindE0ELNS_15FloatRoundStyleE2EfEENS1_15EpilogueDefaultEEEEEvvEEEEvNT_6ParamsE:
[----:B------:R-:W0:Y:S02]  /*0000*/  LDC R1, c[0x0][0x28] ;  /* 0x00000a00ff017b82 */ /* 0x000e240000000800 */
[----:B0-----:R-:W-:Y:S01]  /*0010*/  VIADD R1, R1, 0xfffffef8 ;  /* 0xfffffef801017836 */ /* 0x001fe20000000000 */
[----:B------:R-:W0:Y:S01]  /*0020*/  S2R R4, SR_TID.X ;  /* 0x0000000000047919 */ /* 0x000e220000002100 */
[----:B------:R-:W-:Y:S01]  /*0030*/  ELECT P0, URZ, PT ;  /* 0x00000000003f782f */ /* 0x000fe20003800000 */
[----:B------:R-:W-:Y:S01]  /*0040*/  BSSY B0, `(.L_x_0) ;  /* 0x0000018000007945 */ /* 0x000fe20003800000 */
[--C-:B0-----:R-:W-:Y:S02]  /*0050*/  SHF.R.U32.HI R0, RZ, 0x5, R4.reuse ;  /* 0x00000005ff007819 */ /* 0x101fe40000011604 */
[----:B------:R-:W-:-:S03]  /*0060*/  SHF.R.U32.HI R2, RZ, 0x7, R4 ;  /* 0x00000007ff027819 */ /* 0x000fc60000011604 */
[----:B------:R-:W0:Y:S04]  /*0070*/  SHFL.IDX PT, R3, R0, RZ, 0x1f ;  /* 0x00001fff00037589 */ /* 0x000e2800000e0000 */
[----:B------:R-:W1:Y:S01]  /*0080*/  SHFL.IDX PT, R2, R2, RZ, 0x1f ;  /* 0x00001fff02027589 */ /* 0x000e6200000e0000 */
[----:B0-----:R-:W-:Y:S02]  /*0090*/  R2UR UR4, R3 ;  /* 0x00000000030472ca */ /* 0x001fe400000e0000 */
[----:B-1----:R-:W-:-:S11]  /*00a0*/  R2UR UR6, R2 ;  /* 0x00000000020672ca */ /* 0x002fd600000e0000 */
[----:B------:R-:W-:Y:S02]  /*00b0*/  USHF.R.S32.HI UR5, URZ, 0x1f, UR4 ;  /* 0x0000001f3f057899 */ /* 0x000fe40008011404 */
[----:B------:R-:W-:Y:S02]  /*00c0*/  ISETP.NE.OR P0, PT, RZ, UR4, !P0 ;  /* 0x00000004ff007c0c */ /* 0x000fe4000c705670 */
[----:B------:R-:W-:-:S04]  /*00d0*/  ULEA.HI UR5, UR5, UR4, URZ, 0x2 ;  /* 0x0000000405057291 */ /* 0x000fc8000f8f103f */
[----:B------:R-:W-:-:S04]  /*00e0*/  ULOP3.LUT UR5, UR5, 0xfffffffc, URZ, 0xc0, !UPT ;  /* 0xfffffffc05057892 */ /* 0x000fc8000f8ec03f */
[----:B------:R-:W-:-:S03]  /*00f0*/  UIADD3 UR8, UR4, -UR5, URZ ;  /* 0x8000000504087290 */ /* 0x000fc6000fffe03f */
[----:B------:R-:W-:Y:S09]  /*0100*/  @P0 BRA `(.L_x_1) ;  /* 0x00000000002c0947 */ /* 0x000ff20003800000 */
[----:B------:R-:W-:Y:S02]  /*0110*/  ULDC.64 UR4, c[0x0][0x198] ;  /* 0x0000660000047ab9 */ /* 0x000fe40000000a00 */
[----:B------:R-:W-:Y:S02]  /*0120*/  UIADD3 UR10, UP0, UR4, 0xf0, URZ ;  /* 0x000000f0040a7890 */ /* 0x000fe4000ff1e03f */
[----:B------:R-:W-:Y:S02]  /*0130*/  UIADD3 UR12, UP1, UR4, 0x1f0, URZ ;  /* 0x000001f0040c7890 */ /* 0x000fe4000ff3e03f */
[----:B------:R-:W-:Y:S02]  /*0140*/  UIADD3 UR4, UP2, UR4, 0x2f0, URZ ;  /* 0x000002f004047890 */ /* 0x000fe4000ff5e03f */
[----:B------:R-:W-:Y:S02]  /*0150*/  UIADD3.X UR11, URZ, UR5, URZ, UP0, !UPT ;  /* 0x000000053f0b7290 */ /* 0x000fe400087fe43f */
[----:B------:R-:W-:-:S02]  /*0160*/  UIADD3.X UR13, URZ, UR5, URZ, UP1, !UPT ;  /* 0x000000053f0d7290 */ /* 0x000fc40008ffe43f */
[----:B------:R-:W-:-:S05]  /*0170*/  UIADD3.X UR5, URZ, UR5, URZ, UP2, !UPT ;  /* 0x000000053f057290 */ /* 0x000fca00097fe43f */
[----:B------:R0:W-:Y:S02]  /*0180*/  UTMACCTL.PF [UR10] ;  /* 0x000000000a0079b9 */ /* 0x0001e40008040000 */
[----:B------:R0:W-:Y:S02]  /*0190*/  UTMACCTL.PF [UR12] ;  /* 0x000000000c0079b9 */ /* 0x0001e40008040000 */
[----:B------:R0:W-:Y:S02]  /*01a0*/  UTMACCTL.PF [UR4] ;  /* 0x00000000040079b9 */ /* 0x0001e40008040000 */
[----:B0-----:R-:W-:Y:S01]  /*01b0*/  NOP ;  /* 0x0000000000007918 */ /* 0x001fe20000000000 */
.L_x_1:
[----:B------:R-:W-:Y:S05]  /*01c0*/  BSYNC B0 ;  /* 0x0000000000007941 */ /* 0x000fea0003800000 */
.L_x_0:
[----:B------:R-:W0:Y:S01]  /*01d0*/  SHFL.IDX PT, R3, R0, RZ, 0x1f ;  /* 0x00001fff00037589 */ /* 0x000e2200000e0000 */
[----:B------:R-:W-:Y:S01]  /*01e0*/  UISETP.NE.AND UP0, UPT, UR8, 0x3, UPT ;  /* 0x000000030800788c */ /* 0x000fe2000bf05270 */
[----:B------:R-:W-:Y:S01]  /*01f0*/  ISETP.NE.AND P1, PT, RZ, UR6, PT ;  /* 0x00000006ff007c0c */ /* 0x000fe2000bf25270 */
[----:B------:R-:W-:Y:S02]  /*0200*/  UIADD3 UR10, UR6, -0x1, URZ ;  /* 0xffffffff060a7890 */ /* 0x000fe4000fffe03f */
[----:B------:R-:W-:Y:S02]  /*0210*/  UISETP.EQ.OR UP0, UPT, UR8, URZ, !UP0 ;  /* 0x0000003f0800728c */ /* 0x000fe4000c702670 */
[----:B------:R-:W-:Y:S02]  /*0220*/  UISETP.GE.U32.AND UP1, UPT, UR10, 0x2, UPT ;  /* 0x000000020a00788c */ /* 0x000fe4000bf26070 */
[----:B------:R-:W-:-:S04]  /*0230*/  UISETP.EQ.AND UP0, UPT, UR6, URZ, UP0 ;  /* 0x0000003f0600728c */ /* 0x000fc80008702270 */
[----:B------:R-:W-:-:S04]  /*0240*/  USEL UR13, URZ, 0x1, !UP0 ;  /* 0x000000013f0d7887 */ /* 0x000fc8000c000000 */
[----:B------:R-:W-:Y:S01]  /*0250*/  USEL UR13, UR13, 0x2, UP1 ;  /* 0x000000020d0d7887 */ /* 0x000fe20008800000 */
[----:B0-----:R-:W-:-:S13]  /*0260*/  ISETP.NE.AND P0, PT, R3, RZ, PT ;  /* 0x000000ff0300720c */ /* 0x001fda0003f05270 */
[----:B------:R-:W-:Y:S05]  /*0270*/  @P0 BRA `(.L_x_2) ;  /* 0x0000000000600947 */ /* 0x000fea0003800000 */
[----:B------:R-:W0:Y:S01]  /*0280*/  S2UR UR9, SR_CgaCtaId ;  /* 0x00000000000979c3 */ /* 0x000e220000008800 */
[----:B------:R-:W-:Y:S01]  /*0290*/  UMOV UR4, 0x400 ;  /* 0x0000040000047882 */ /* 0x000fe20000000000 */
[----:B------:R-:W-:Y:S01]  /*02a0*/  UMOV UR5, 0x1 ;  /* 0x0000000100057882 */ /* 0x000fe20000000000 */
[----:B------:R-:W-:Y:S01]  /*02b0*/  UMOV UR6, 0x4 ;  /* 0x0000000400067882 */ /* 0x000fe20000000000 */
[----:B------:R-:W-:Y:S01]  /*02c0*/  ELECT P0, URZ, PT ;  /* 0x00000000003f782f */ /* 0x000fe20003800000 */
[----:B------:R-:W-:-:S04]  /*02d0*/  UIADD3 UR6, -UR6, 0x100000, URZ ;  /* 0x0010000006067890 */ /* 0x000fc8000fffe13f */
[----:B------:R-:W-:Y:S02]  /*02e0*/  USHF.L.U32 UR7, UR6, 0xb, URZ ;  /* 0x0000000b06077899 */ /* 0x000fe4000800063f */
[----:B------:R-:W-:Y:S02]  /*02f0*/  USHF.L.U32 UR6, UR6, 0x1, URZ ;  /* 0x0000000106067899 */ /* 0x000fe4000800063f */
[----:B0-----:R-:W-:Y:S02]  /*0300*/  ULEA UR9, UR9, UR4, 0x18 ;  /* 0x0000000409097291 */ /* 0x001fe4000f8ec03f */
[----:B------:R-:W-:-:S04]  /*0310*/  UIADD3 UR4, -UR5, 0x100000, URZ ;  /* 0x0010000005047890 */ /* 0x000fc8000fffe13f */
[----:B------:R-:W-:Y:S02]  /*0320*/  USHF.L.U32 UR5, UR4, 0xb, URZ ;  /* 0x0000000b04057899 */ /* 0x000fe4000800063f */
[----:B------:R-:W-:Y:S01]  /*0330*/  USHF.L.U32 UR4, UR4, 0x1, URZ ;  /* 0x0000000104047899 */ /* 0x000fe2000800063f */
[----:B------:R-:W0:Y:S11]  /*0340*/  FENCE.VIEW.ASYNC.S ;  /* 0x00000000000073c6 */ /* 0x000e360000000000 */
[----:B0-----:R0:W1:Y:S01]  /*0350*/  SYNCS.EXCH.64 URZ, [UR9], UR4 ;  /* 0x00000004093f75b2 */ /* 0x0010620008000100 */
[----:B------:R0:W2:Y:S01]  /*0360*/  SYNCS.EXCH.64 URZ, [UR9+0x28], UR6 ;  /* 0x00002806093f75b2 */ /* 0x0000a20008000100 */
[----:B------:R0:W3:Y:S01]  /*0370*/  SYNCS.EXCH.64 URZ, [UR9+0x8], UR4 ;  /* 0x00000804093f75b2 */ /* 0x0000e20008000100 */
[----:B------:R0:W4:Y:S01]  /*0380*/  SYNCS.EXCH.64 URZ, [UR9+0x30], UR6 ;  /* 0x00003006093f75b2 */ /* 0x0001220008000100 */
[----:B------:R0:W0:Y:S01]  /*0390*/  SYNCS.EXCH.64 URZ, [UR9+0x10], UR4 ;  /* 0x00001004093f75b2 */ /* 0x0000220008000100 */
[----:B------:R0:W0:Y:S01]  /*03a0*/  SYNCS.EXCH.64 URZ, [UR9+0x38], UR6 ;  /* 0x00003806093f75b2 */ /* 0x0000220008000100 */
[----:B------:R0:W0:Y:S01]  /*03b0*/  SYNCS.EXCH.64 URZ, [UR9+0x18], UR4 ;  /* 0x00001804093f75b2 */ /* 0x0000220008000100 */
[----:B------:R0:W0:Y:S01]  /*03c0*/  SYNCS.EXCH.64 URZ, [UR9+0x40], UR6 ;  /* 0x00004006093f75b2 */ /* 0x0000220008000100 */
[----:B------:R0:W0:Y:S01]  /*03d0*/  SYNCS.EXCH.64 URZ, [UR9+0x20], UR4 ;  /* 0x00002004093f75b2 */ /* 0x0000220008000100 */
[----:B------:R0:W0:Y:S01]  /*03e0*/  SYNCS.EXCH.64 URZ, [UR9+0x48], UR6 ;  /* 0x00004806093f75b2 */ /* 0x0000220008000100 */
[----:B------:R-:W-:Y:S01]  /*03f0*/  NOP ;  /* 0x0000000000007918 */ /* 0x000fe20000000000 */
.L_x_2:
[----:B0-----:R-:W0:Y:S01]  /*0400*/  S2UR UR9, SR_CTAID.X ;  /* 0x00000000000979c3 */ /* 0x001e220000002500 */
[----:B------:R-:W-:Y:S01]  /*0410*/  SHF.R.S32.HI R2, RZ, 0x1f, R4 ;  /* 0x0000001fff027819 */ /* 0x000fe20000011404 */
[----:B------:R-:W5:Y:S01]  /*0420*/  SHFL.IDX PT, R0, R0, RZ, 0x1f ;  /* 0x00001fff00007589 */ /* 0x000f6200000e0000 */
[----:B------:R-:W-:Y:S01]  /*0430*/  ELECT P0, URZ, PT ;  /* 0x00000000003f782f */ /* 0x000fe20003800000 */
[----:B------:R-:W-:Y:S01]  /*0440*/  NOP ;  /* 0x0000000000007918 */ /* 0x000fe20000000000 */
[----:B------:R-:W-:Y:S01]  /*0450*/  LEA.HI R2, R2, R4, RZ, 0x7 ;  /* 0x0000000402027211 */ /* 0x000fe200078f38ff */
[----:B------:R-:W-:Y:S01]  /*0460*/  ULDC UR4, c[0x0][0x150] ;  /* 0x0000540000047ab9 */ /* 0x000fe20000000800 */
[----:B------:R-:W-:Y:S01]  /*0470*/  NOP ;  /* 0x0000000000007918 */ /* 0x000fe20000000000 */
[----:B------:R-:W1:Y:S01]  /*0480*/  LDC R8, c[0x0][0x144] ;  /* 0x00005100ff087b82 */ /* 0x000e620000000800 */
[----:B------:R-:W-:-:S05]  /*0490*/  LOP3.LUT R2, R2, 0xffffff80, RZ, 0xc0, !PT ;  /* 0xffffff8002027812 */ /* 0x000fca00078ec0ff */
[----:B------:R-:W-:Y:S02]  /*04a0*/  IMAD.IADD R4, R4, 0x1, -R2 ;  /* 0x0000000104047824 */ /* 0x000fe400078e0a02 */
[----:B------:R-:W2:Y:S03]  /*04b0*/  S2R R2, SR_CTAID.Y ;  /* 0x0000000000027919 */ /* 0x000ea60000002600 */
[----:B------:R-:W-:-:S04]  /*04c0*/  SHF.R.S32.HI R5, RZ, 0x1f, R4 ;  /* 0x0000001fff057819 */ /* 0x000fc80000011404 */
[----:B------:R-:W-:Y:S02]  /*04d0*/  LEA.HI R5, R5, R4, RZ, 0x3 ;  /* 0x0000000405057211 */ /* 0x000fe400078f18ff */
[----:B0-----:R-:W-:Y:S02]  /*04e0*/  I2FP.F32.U32 R6, UR9 ;  /* 0x0000000900067c45 */ /* 0x001fe40008201000 */
[----:B-----5:R-:W-:Y:S02]  /*04f0*/  ISETP.NE.OR P0, PT, R0, RZ, !P0 ;  /* 0x000000ff0000720c */ /* 0x020fe40004705670 */
[--C-:B------:R-:W-:Y:S01]  /*0500*/  SHF.R.S32.HI R0, RZ, 0x3, R5.reuse ;  /* 0x00000003ff007819 */ /* 0x100fe20000011405 */
[----:B------:R-:W-:Y:S01]  /*0510*/  FMUL R7, R6, UR4 ;  /* 0x0000000406077c20 */ /* 0x000fe20008400000 */
[----:B------:R-:W-:Y:S01]  /*0520*/  SHF.R.S32.HI R5, RZ, 0x1f, R5 ;  /* 0x0000001fff057819 */ /* 0x000fe20000011405 */
[----:B------:R-:W-:Y:S01]  /*0530*/  ULDC UR4, c[0x0][0x154] ;  /* 0x0000550000047ab9 */ /* 0x000fe20000000800 */
[----:B------:R-:W-:-:S02]  /*0540*/  SHF.R.S32.HI R6, RZ, 0x1f, R3 ;  /* 0x0000001fff067819 */ /* 0x000fc40000011403 */
[----:B------:R-:W-:Y:S01]  /*0550*/  LEA.HI R5, R5, R0, RZ, 0x2 ;  /* 0x0000000005057211 */ /* 0x000fe200078f10ff */
[----:B------:R-:W0:Y:S01]  /*0560*/  F2I.U32.TRUNC.NTZ R7, R7 ;  /* 0x0000000700077305 */ /* 0x000e22000020f000 */
[----:B------:R-:W-:Y:S02]  /*0570*/  LEA.HI R6, R6, R3, RZ, 0x2 ;  /* 0x0000000306067211 */ /* 0x000fe400078f10ff */
[----:B------:R-:W-:Y:S01]  /*0580*/  LOP3.LUT R5, R5, 0xfffffffc, RZ, 0xc0, !PT ;  /* 0xfffffffc05057812 */ /* 0x000fe200078ec0ff */
[----:B------:R-:W-:Y:S01]  /*0590*/  VOTEU.ALL UP0, P0 ;  /* 0x00000000003f7886 */ /* 0x000fe20000000000 */
[----:B------:R-:W-:Y:S01]  /*05a0*/  LOP3.LUT R6, R6, 0x3ffffffc, RZ, 0xc0, !PT ;  /* 0x3ffffffc06067812 */ /* 0x000fe200078ec0ff */
[----:B------:R-:W-:Y:S02]  /*05b0*/  VOTEU.ALL UP1, P0 ;  /* 0x00000000003f7886 */ /* 0x000fe40000020000 */
[----:B------:R-:W-:Y:S01]  /*05c0*/  IMAD.IADD R5, R0, 0x1, -R5 ;  /* 0x0000000100057824 */ /* 0x000fe200078e0a05 */
[----:B------:R-:W5:Y:S01]  /*05d0*/  @!UP0 S2UR UR7, SR_CgaCtaId ;  /* 0x00000000000789c3 */ /* 0x000f620000008800 */
[----:B------:R-:W-:Y:S01]  /*05e0*/  IMAD.IADD R6, R3, 0x1, -R6 ;  /* 0x0000000103067824 */ /* 0x000fe200078e0a06 */
[----:B------:R-:W-:Y:S01]  /*05f0*/  @!UP0 UMOV UR6, 0x400 ;  /* 0x0000040000068882 */ /* 0x000fe20000000000 */
[----:B--2---:R-:W-:-:S02]  /*0600*/  I2FP.F32.U32 R9, R2 ;  /* 0x0000000200097245 */ /* 0x004fc40000201000 */
[----:B------:R-:W-:Y:S02]  /*0610*/  IMAD R5, R6, 0x4, R5 ;  /* 0x0000000406057824 */ /* 0x000fe400078e0205 */
[----:B0-----:R-:W-:Y:S02]  /*0620*/  IMAD.MOV R11, RZ, RZ, -R7 ;  /* 0x000000ffff0b7224 */ /* 0x001fe400078e0a07 */
[----:B------:R-:W-:Y:S01]  /*0630*/  FMUL R9, R9, UR4 ;  /* 0x0000000409097c20 */ /* 0x000fe20008400000 */
[----:B------:R-:W-:Y:S01]  /*0640*/  UMOV UR4, 0x20 ;  /* 0x0000002000047882 */ /* 0x000fe20000000000 */
[----:B------:R-:W-:Y:S01]  /*0650*/  LEA.HI R6, R5, R5, RZ, 0x1 ;  /* 0x0000000505067211 */ /* 0x000fe200078f08ff */
[----:B-1----:R-:W-:Y:S01]  /*0660*/  IMAD R0, R8, R11, UR9 ;  /* 0x0000000908007e24 */ /* 0x002fe2000f8e020b */
[----:B------:R-:W-:-:S04]  /*0670*/  @!UP0 UIADD3 UR4, -UR4, 0x100000, URZ ;  /* 0x0010000004048890 */ /* 0x000fc8000fffe13f */
[----:B------:R-:W-:Y:S02]  /*0680*/  @!UP0 USHF.L.U32 UR5, UR4, 0xb, URZ ;  /* 0x0000000b04058899 */ /* 0x000fe4000800063f */
[----:B------:R-:W-:Y:S01]  /*0690*/  @!UP0 USHF.L.U32 UR4, UR4, 0x1, URZ ;  /* 0x0000000104048899 */ /* 0x000fe2000800063f */
[----:B------:R-:W0:Y:S01]  /*06a0*/  LDC R11, c[0x0][0x148] ;  /* 0x00005200ff0b7b82 */ /* 0x000e220000000800 */
[----:B------:R-:W-:Y:S01]  /*06b0*/  LOP3.LUT R6, R6, 0xfffffffe, RZ, 0xc0, !PT ;  /* 0xfffffffe06067812 */ /* 0x000fe200078ec0ff */
[----:B------:R-:W1:Y:S04]  /*06c0*/  F2I.U32.TRUNC.NTZ R9, R9 ;  /* 0x0000000900097305 */ /* 0x000e68000020f000 */
[C---:B------:R-:W-:Y:S02]  /*06d0*/  IMAD.IADD R7, R5.reuse, 0x1, -R6 ;  /* 0x0000000105077824 */ /* 0x040fe400078e0a06 */
[----:B------:R-:W-:Y:S01]  /*06e0*/  IMAD.SHL.U32 R6, R5, 0x4, RZ ;  /* 0x0000000405067824 */ /* 0x000fe200078e00ff */
[----:B------:R-:W2:Y:S02]  /*06f0*/  LDC R8, c[0x0][0x140] ;  /* 0x00005000ff087b82 */ /* 0x000ea40000000800 */
[----:B------:R-:W-:Y:S01]  /*0700*/  ISETP.NE.AND P2, PT, R7, R0, PT ;  /* 0x000000000700720c */ /* 0x000fe20003f45270 */
[----:B-----5:R-:W-:Y:S01]  /*0710*/  @!UP0 ULEA UR6, UR7, UR6, 0x18 ;  /* 0x0000000607068291 */ /* 0x020fe2000f8ec03f */
[----:B------:R-:W-:Y:S01]  /*0720*/  LOP3.LUT R10, R5, 0xc, R6, 0x78, !PT ;  /* 0x0000000c050a7812 */ /* 0x000fe200078e7806 */
[----:B------:R-:W-:Y:S01]  /*0730*/  VOTEU.ALL UP0, P0 ;  /* 0x00000000003f7886 */ /* 0x000fe20000000000 */
[----:B------:R-:W-:Y:S01]  /*0740*/  LOP3.LUT P0, RZ, R4, 0x7, RZ, 0xc0, !PT ;  /* 0x0000000704ff7812 */ /* 0x000fe2000780c0ff */
[----:B-1----:R-:W-:Y:S01]  /*0750*/  IMAD.MOV R12, RZ, RZ, -R9 ;  /* 0x000000ffff0c7224 */ /* 0x002fe200078e0a09 */
[----:B------:R-:W-:Y:S01]  /*0760*/  MOV R4, 0x1 ;  /* 0x0000000100047802 */ /* 0x000fe20000000f00 */
[----:B------:R1:W-:Y:S01]  /*0770*/  STL [R1+0x78], R10 ;  /* 0x0000780a01007387 */ /* 0x0003e20000100800 */
[----:B------:R-:W-:-:S05]  /*0780*/  ISETP.LT.U32.AND P0, PT, R10, 0x2, !P0 ;  /* 0x000000020a00780c */ /* 0x000fca0004701070 */
[----:B------:R-:W-:Y:S01]  /*0790*/  @P2 LEA.HI R5, R10, R10, RZ, 0x1 ;  /* 0x0000000a0a052211 */ /* 0x000fe200078f08ff */
[----:B0-----:R-:W-:Y:S01]  /*07a0*/  IMAD R6, R11, R12, R2 ;  /* 0x0000000c0b067224 */ /* 0x001fe200078e0202 */
[----:B------:R-:W0:Y:S02]  /*07b0*/  FENCE.VIEW.ASYNC.S ;  /* 0x00000000000073c6 */ /* 0x000e240000000000 */
[----:B0-----:R1:W0:Y:S01]  /*07c0*/  @!UP0 SYNCS.EXCH.64 URZ, [UR6+0x60], UR4 ;  /* 0x00006004063f85b2 */ /* 0x0012220008000100 */
[----:B------:R-:W-:-:S04]  /*07d0*/  @P2 SHF.R.S32.HI R5, RZ, 0x1, R5 ;  /* 0x00000001ff052819 */ /* 0x000fc80000011405 */
[----:B------:R-:W-:Y:S02]  /*07e0*/  @P2 ISETP.NE.AND P3, PT, R5, R6, PT ;  /* 0x000000060500220c */ /* 0x000fe40003f65270 */
[----:B------:R-:W-:Y:S02]  /*07f0*/  SEL R5, RZ, 0x1, !P0 ;  /* 0x00000001ff057807 */ /* 0x000fe40004000000 */
[----:B------:R-:W-:Y:S02]  /*0800*/  @P2 SEL R4, RZ, 0x1, P3 ;  /* 0x00000001ff042807 */ /* 0x000fe40001800000 */
[----:B--2---:R-:W-:Y:S01]  /*0810*/  ISETP.EQ.U32.AND P4, PT, R8, 0x1, PT ;  /* 0x000000010800780c */ /* 0x004fe20003f82070 */
[----:B------:R1:W-:Y:S01]  /*0820*/  STL [R1+0x80], R5 ;  /* 0x0000800501007387 */ /* 0x0003e20000100800 */
[----:B------:R1:W2:Y:S03]  /*0830*/  @!UP1 SYNCS.EXCH.64 URZ, [UR6+0x68], UR4 ;  /* 0x00006804063f95b2 */ /* 0x0002a60008000100 */
[----:B------:R1:W-:Y:S01]  /*0840*/  STL [R1+0x7c], R4 ;  /* 0x00007c0401007387 */ /* 0x0003e20000100800 */
[----:B------:R-:W-:-:S07]  /*0850*/  NOP ;  /* 0x0000000000007918 */ /* 0x000fce0000000000 */
[----:B0-----:R-:W-:Y:S05]  /*0860*/  @!P4 BRA `(.L_x_3) ;  /* 0x000000000008c947 */ /* 0x001fea0003800000 */
[----:B--234-:R-:W-:Y:S01]  /*0870*/  UCGABAR_ARV ;  /* 0x00000000000079c7 */ /* 0x01cfe20008000000 */
[----:B------:R-:W-:Y:S05]  /*0880*/  BRA `(.L_x_4) ;  /* 0x0000000000047947 */ /* 0x000fea0003800000 */
.L_x_3:
[----:B--234-:R-:W-:Y:S01]  /*0890*/  NOP ;  /* 0x0000000000007918 */ /* 0x01cfe20000000000 */
.L_x_4:
[----:B------:R-:W0:Y:S01]  /*08a0*/  LDC R3, c[0x0][0x75c] ;  /* 0x0001d700ff037b82 */ /* 0x000e220000000800 */
[----:B-1----:R-:W-:Y:S02]  /*08b0*/  IMAD.U32 R4, RZ, RZ, UR9 ;  /* 0x00000009ff047e24 */ /* 0x002fe4000f8e00ff */
[----:B------:R-:W-:Y:S01]  /*08c0*/  IMAD.MOV.U32 R5, RZ, RZ, RZ ;  /* 0x000000ffff057224 */ /* 0x000fe200078e00ff */
[----:B0-----:R-:W-:-:S13]  /*08d0*/  ISETP.NE.AND P3, PT, R3, 0x1, PT ;  /* 0x000000010300780c */ /* 0x001fda0003f65270 */
[----:B------:R-:W0:Y:S01]  /*08e0*/  @P3 LDC R7, c[0x0][0x10] ;  /* 0x00000400ff073b82 */ /* 0x000e220000000800 */
[----:B------:R-:W-:Y:S02]  /*08f0*/  @P3 IMAD.MOV.U32 R3, RZ, RZ, RZ ;  /* 0x000000ffff033224 */ /* 0x000fe400078e00ff */
[----:B------:R-:W-:-:S05]  /*0900*/  @P3 IMAD.MOV.U32 R13, RZ, RZ, RZ ;  /* 0x000000ffff0d3224 */ /* 0x000fca00078e00ff */
[----:B------:R-:W1:Y:S01]  /*0910*/  @!P3 LDC R9, c[0x0][0xc] ;  /* 0x00000300ff09bb82 */ /* 0x000e620000000800 */
[----:B0-----:R-:W-:-:S04]  /*0920*/  @P3 IMAD.WIDE.U32 R6, R7, UR9, R2 ;  /* 0x0000000907063c25 */ /* 0x001fc8000f8e0002 */
[----:B------:R-:W-:Y:S02]  /*0930*/  @P3 IMAD.MOV.U32 R19, RZ, RZ, R6 ;  /* 0x000000ffff133224 */ /* 0x000fe400078e0006 */
[----:B------:R-:W-:Y:S02]  /*0940*/  @P3 IMAD.IADD R23, R7, 0x1, R13 ;  /* 0x0000000107173824 */ /* 0x000fe400078e020d */
[----:B-1----:R-:W-:-:S04]  /*0950*/  @!P3 IMAD.WIDE.U32 R4, R2, R9, R4 ;  /* 0x000000090204b225 */ /* 0x002fc800078e0004 */
[----:B------:R-:W-:Y:S02]  /*0960*/  @!P3 IMAD.MOV.U32 R19, RZ, RZ, R4 ;  /* 0x000000ffff13b224 */ /* 0x000fe400078e0004 */
[----:B------:R-:W-:-:S03]  /*0970*/  @!P3 IMAD.MOV.U32 R23, RZ, RZ, R5 ;  /* 0x000000ffff17b224 */ /* 0x000fc600078e0005 */
[----:B------:R0:W-:Y:S04]  /*0980*/  STL [R1+0x88], R19 ;  /* 0x0000881301007387 */ /* 0x0001e80000100800 */
[----:B------:R0:W-:Y:S01]  /*0990*/  STL [R1+0x84], R23 ;  /* 0x0000841701007387 */ /* 0x0001e20000100800 */
[----:B------:R-:W-:Y:S05]  /*09a0*/  @!P4 BRA `(.L_x_5) ;  /* 0x00000000000cc947 */ /* 0x000fea0003800000 */
[----:B------:R-:W-:Y:S01]  /*09b0*/  UCGABAR_WAIT ;  /* 0x0000000000007dc7 */ /* 0x000fe20008000000 */
[----:B------:R-:W-:Y:S01]  /*09c0*/  CCTL.IVALL ;  /* 0x00000000ff00798f */ /* 0x000fe20002000000 */
[----:B------:R-:W-:Y:S05]  /*09d0*/  BRA `(.L_x_6) ;  /* 0x0000000000047947 */ /* 0x000fea0003800000 */
.L_x_5:
[----:B------:R-:W-:Y:S06]  /*09e0*/  BAR.SYNC.DEFER_BLOCKING 0x0 ;  /* 0x0000000000007b1d */ /* 0x000fec0000010000 */
.L_x_6:
[----:B------:R-:W-:Y:S05]  /*09f0*/  @!P1 BRA `(.L_x_7) ;  /* 0x000000f400c49947 */ /* 0x000fea0003800000 */
[----:B------:R-:W-:-:S06]  /*0a00*/  UISETP.GT.U32.AND UP0, UPT, UR10, 0x1, UPT ;  /* 0x000000010a00788c */ /* 0x000fcc000bf04070 */
[----:B------:R-:W-:-:S13]  /*0a10*/  PLOP3.LUT P0, PT, PT, PT, UP0, 0x80, 0x0 ;  /* 0x000000000000781c */ /* 0x000fda0003f0f008 */
[----:B------:R-:W-:Y:S05]  /*0a20*/  @P0 EXIT ;  /* 0x000000000000094d */ /* 0x000fea0003800000 */
[----:B------:R-:W-:Y:S01]  /*0a30*/  IMAD.MOV.U32 R6, RZ, RZ, -0x1 ;  /* 0xffffffffff067424 */ /* 0x000fe200078e00ff */
[----:B------:R-:W-:Y:S01]  /*0a40*/  MOV R5, 0xffffffff ;  /* 0xffffffff00057802 */ /* 0x000fe20000000f00 */
[----:B------:R-:W-:Y:S01]  /*0a50*/  ULDC.64 UR4, c[0x0][0x750] ;  /* 0x0001d40000047ab9 */ /* 0x000fe20000000a00 */
[----:B------:R-:W-:Y:S01]  /*0a60*/  UMOV UR23, 0xffffffff ;  /* 0xffffffff00177882 */ /* 0x000fe20000000000 */
[----:B------:R-:W-:Y:S01]  /*0a70*/  ISETP.GE.U32.AND P0, PT, R19, UR4, PT ;  /* 0x0000000413007c0c */ /* 0x000fe2000bf06070 */
[----:B------:R1:W-:Y:S01]  /*0a80*/  STL [R1+0x94], R6 ;  /* 0x0000940601007387 */ /* 0x0003e20000100800 */
[----:B------:R-:W-:Y:S02]  /*0a90*/  PRMT R4, RZ, 0x7610, R4 ;  /* 0x00007610ff047816 */ /* 0x000fe40000000004 */
[----:B------:R-:W-:Y:S01]  /*0aa0*/  ISETP.GE.U32.AND.EX P0, PT, R23, UR5, PT, P0 ;  /* 0x0000000517007c0c */ /* 0x000fe2000bf06100 */
[----:B------:R1:W-:-:S12]  /*0ab0*/  STL [R1+0x8c], R5 ;  /* 0x00008c0501007387 */ /* 0x0003d80000100800 */
[----:B-1----:R-:W-:Y:S05]  /*0ac0*/  @P0 BRA `(.L_x_8) ;  /* 0x0000000400380947 */ /* 0x002fea0003800000 */
[----:B------:R-:W1:Y:S01]  /*0ad0*/  LDC.64 R14, c[0x0][0x728] ;  /* 0x0001ca00ff0e7b82 */ /* 0x000e620000000a00 */
[----:B------:R-:W-:Y:S02]  /*0ae0*/  IMAD.MOV.U32 R4, RZ, RZ, R19 ;  /* 0x000000ffff047224 */ /* 0x000fe400078e0013 */
[----:B------:R-:W-:-:S05]  /*0af0*/  IMAD.MOV.U32 R5, RZ, RZ, R23 ;  /* 0x000000ffff057224 */ /* 0x000fca00078e0017 */
[----:B------:R-:W2:Y:S08]  /*0b00*/  LDC R10, c[0x0][0x730] ;  /* 0x0001cc00ff0a7b82 */ /* 0x000eb00000000800 */
[----:B------:R-:W3:Y:S01]  /*0b10*/  LDC.64 R16, c[0x0][0x720] ;  /* 0x0001c800ff107b82 */ /* 0x000ee20000000a00 */
[----:B-1----:R-:W-:-:S04]  /*0b20*/  ISETP.NE.U32.AND P0, PT, R14, RZ, PT ;  /* 0x000000ff0e00720c */ /* 0x002fc80003f05070 */
[----:B------:R-:W-:-:S13]  /*0b30*/  ISETP.NE.AND.EX P0, PT, R15, RZ, PT, P0 ;  /* 0x000000ff0f00720c */ /* 0x000fda0003f05300 */
[----:B--23--:R-:W-:Y:S05]  /*0b40*/  @!P0 BRA `(.L_x_9) ;  /* 0x0000000000288947 */ /* 0x00cfea0003800000 */
[----:B------:R-:W1:Y:S02]  /*0b50*/  LDC R9, c[0x0][0x734] ;  /* 0x0001cd00ff097b82 */ /* 0x000e640000000800 */
[----:B-1----:R-:W-:-:S05]  /*0b60*/  IADD3 R9, P0, R19, R9, RZ ;  /* 0x0000000913097210 */ /* 0x002fca0007f1e0ff */
[----:B------:R-:W-:-:S04]  /*0b70*/  IMAD.X R13, RZ, RZ, R23, P0 ;  /* 0x000000ffff0d7224 */ /* 0x000fc800000e0617 */
[----:B------:R-:W-:-:S04]  /*0b80*/  IMAD.WIDE.U32 R4, R13, R14, RZ ;  /* 0x0000000e0d047225 */ /* 0x000fc800078e00ff */
[----:B------:R-:W-:-:S04]  /*0b90*/  IMAD.WIDE.U32 R6, P0, R9, R15, R4 ;  /* 0x0000000f09067225 */ /* 0x000fc80007800004 */
[----:B------:R-:W-:-:S04]  /*0ba0*/  IMAD.WIDE.U32 R4, R9, R14, RZ ;  /* 0x0000000e09047225 */ /* 0x000fc800078e00ff */
[----:B------:R-:W-:Y:S01]  /*0bb0*/  IMAD.X R9, RZ, RZ, RZ, P0 ;  /* 0x000000ffff097224 */ /* 0x000fe200000e06ff */
[----:B------:R-:W-:Y:S01]  /*0bc0*/  IADD3 RZ, P0, R5, R6, RZ ;  /* 0x0000000605ff7210 */ /* 0x000fe20007f1e0ff */
[----:B------:R-:W-:-:S04]  /*0bd0*/  IMAD.MOV.U32 R8, RZ, RZ, R7 ;  /* 0x000000ffff087224 */ /* 0x000fc800078e0007 */
[----:B------:R-:W-:-:S08]  /*0be0*/  IMAD.WIDE.U32.X R4, R13, R15, R8, P0 ;  /* 0x0000000f0d047225 */ /* 0x000fd000000e0408 */
.L_x_9:
[----:B------:R-:W1:Y:S01]  /*0bf0*/  LDC.64 R20, c[0x0][0x740] ;  /* 0x0001d000ff147b82 */ /* 0x000e620000000a00 */
[-C--:B------:R-:W-:Y:S01]  /*0c00*/  SHF.R.U64 R22, R4, R10.reuse, R5 ;  /* 0x0000000a04167219 */ /* 0x080fe20000001205 */
[----:B------:R-:W-:Y:S01]  /*0c10*/  IMAD.MOV.U32 R4, RZ, RZ, R19 ;  /* 0x000000ffff047224 */ /* 0x000fe200078e0013 */
[----:B------:R-:W-:Y:S01]  /*0c20*/  SHF.R.U32.HI R3, RZ, R10, R5 ;  /* 0x0000000aff037219 */ /* 0x000fe20000011605 */
[----:B------:R-:W-:Y:S01]  /*0c30*/  IMAD.MOV.U32 R5, RZ, RZ, R23 ;  /* 0x000000ffff057224 */ /* 0x000fe200078e0017 */
[----:B------:R-:W-:Y:S01]  /*0c40*/  IADD3 R7, P0, RZ, -R22, RZ ;  /* 0x80000016ff077210 */ /* 0x000fe20007f1e0ff */
[----:B0-----:R-:W-:Y:S02]  /*0c50*/  IMAD R23, R11, R12, R2 ;  /* 0x0000000c0b177224 */ /* 0x001fe400078e0202 */
[----:B------:R-:W0:Y:S01]  /*0c60*/  LDC R8, c[0x0][0x718] ;  /* 0x0001c600ff087b82 */ /* 0x000e220000000800 */
[----:B------:R-:W-:Y:S02]  /*0c70*/  IMAD.MOV.U32 R11, RZ, RZ, 0x1 ;  /* 0x00000001ff0b7424 */ /* 0x000fe400078e00ff */
[----:B------:R-:W-:-:S02]  /*0c80*/  IMAD.X R3, RZ, RZ, ~R3, P0 ;  /* 0x000000ffff037224 */ /* 0x000fc400000e0e03 */
[----:B------:R-:W-:-:S03]  /*0c90*/  IMAD.WIDE.U32 R4, R7, R16, R4 ;  /* 0x0000001007047225 */ /* 0x000fc600078e0004 */
[----:B------:R-:W2:Y:S01]  /*0ca0*/  LDC R14, c[0x0][0x708] ;  /* 0x0001c200ff0e7b82 */ /* 0x000ea20000000800 */
[----:B------:R-:W-:-:S04]  /*0cb0*/  IMAD R6, R3, R16, RZ ;  /* 0x0000001003067224 */ /* 0x000fc800078e02ff */
[----:B------:R-:W-:-:S03]  /*0cc0*/  IMAD R3, R7, R17, R6 ;  /* 0x0000001107037224 */ /* 0x000fc600078e0206 */
[----:B------:R-:W3:Y:S01]  /*0cd0*/  LDC R18, c[0x0][0x758] ;  /* 0x0001d600ff127b82 */ /* 0x000ee20000000800 */
[----:B------:R-:W-:Y:S01]  /*0ce0*/  IMAD.IADD R3, R5, 0x1, R3 ;  /* 0x0000000105037824 */ /* 0x000fe200078e0203 */
[----:B-1----:R-:W-:Y:S02]  /*0cf0*/  ISETP.NE.U32.AND P0, PT, R20, RZ, PT ;  /* 0x000000ff1400720c */ /* 0x002fe40003f05070 */
[----:B------:R-:W-:Y:S02]  /*0d00*/  MOV R5, 0xffffffff ;  /* 0xffffffff00057802 */ /* 0x000fe40000000f00 */
[----:B------:R-:W-:Y:S02]  /*0d10*/  ISETP.NE.AND.EX P0, PT, R21, RZ, PT, P0 ;  /* 0x000000ff1500720c */ /* 0x000fe40003f05300 */
[----:B------:R-:W1:Y:S01]  /*0d20*/  LDC R13, c[0x0][0x700] ;  /* 0x0001c000ff0d7b82 */ /* 0x000e620000000800 */
[-CC-:B0-----:R-:W-:Y:S02]  /*0d30*/  SHF.R.U64 R10, R4, R8.reuse, R3.reuse ;  /* 0x00000008040a7219 */ /* 0x181fe40000001203 */
[----:B------:R-:W-:-:S05]  /*0d40*/  SHF.R.U32.HI R3, RZ, R8, R3 ;  /* 0x00000008ff037219 */ /* 0x000fca0000011603 */
[----:B------:R-:W0:Y:S01]  /*0d50*/  LDC R15, c[0x0][0x748] ;  /* 0x0001d200ff0f7b82 */ /* 0x000e220000000800 */
[-CC-:B--2---:R-:W-:Y:S02]  /*0d60*/  SHF.R.U64 R19, R10, R14.reuse, R3.reuse ;  /* 0x0000000e0a137219 */ /* 0x184fe40000001203 */
[----:B------:R-:W-:-:S05]  /*0d70*/  SHF.R.U32.HI R3, RZ, R14, R3 ;  /* 0x0000000eff037219 */ /* 0x000fca0000011603 */
[----:B------:R-:W2:Y:S01]  /*0d80*/  LDC R17, c[0x0][0x738] ;  /* 0x0001ce00ff117b82 */ /* 0x000ea20000000800 */
[-C--:B---3--:R-:W-:Y:S02]  /*0d90*/  SHF.L.U32 R2, R5, R18.reuse, RZ ;  /* 0x0000001205027219 */ /* 0x088fe400000006ff */
[--C-:B------:R-:W-:Y:S02]  /*0da0*/  SHF.R.U64 R12, R19, R18, R3.reuse ;  /* 0x00000012130c7219 */ /* 0x100fe40000001203 */
[----:B------:R-:W-:Y:S02]  /*0db0*/  LOP3.LUT R8, RZ, R2, RZ, 0x33, !PT ;  /* 0x00000002ff087212 */ /* 0x000fe400078e33ff */
[----:B------:R-:W-:Y:S01]  /*0dc0*/  SHF.R.U32.HI R3, RZ, R18, R3 ;  /* 0x00000012ff037219 */ /* 0x000fe20000011603 */
[----:B------:R-:W3:Y:S01]  /*0dd0*/  LDC R16, c[0x0][0x710] ;  /* 0x0001c400ff107b82 */ /* 0x000ee20000000800 */
[----:B------:R-:W-:Y:S01]  /*0de0*/  IMAD.MOV.U32 R2, RZ, RZ, R12 ;  /* 0x000000ffff027224 */ /* 0x000fe200078e000c */
[----:B------:R-:W-:Y:S06]  /*0df0*/  @!P0 BRA `(.L_x_10) ;  /* 0x0000000000288947 */ /* 0x000fec0003800000 */
[----:B------:R-:W4:Y:S02]  /*0e00*/  LDC R7, c[0x0][0x74c] ;  /* 0x0001d300ff077b82 */ /* 0x000f240000000800 */
[----:B----4-:R-:W-:-:S05]  /*0e10*/  IADD3 R7, P0, R12, R7, RZ ;  /* 0x000000070c077210 */ /* 0x010fca0007f1e0ff */
        /* <DEDUP_REMOVED lines=8> */
.L_x_10:
[----:B0-----:R-:W-:Y:S01]  /*0ea0*/  SHF.R.U64 R4, R2, R15, R3 ;  /* 0x0000000f02047219 */ /* 0x001fe20000001203 */
[----:B-1----:R-:W-:Y:S01]  /*0eb0*/  VIADD R5, R13, 0xffffffff ;  /* 0xffffffff0d057836 */ /* 0x002fe20000000000 */
[----:B------:R-:W-:Y:S02]  /*0ec0*/  SHF.L.U32 R2, R11, R18, RZ ;  /* 0x000000120b027219 */ /* 0x000fe400000006ff */
[----:B------:R-:W-:Y:S01]  /*0ed0*/  LOP3.LUT R3, R19, R8, RZ, 0xc0, !PT ;  /* 0x0000000813037212 */ /* 0x000fe200078ec0ff */
[----:B------:R-:W-:Y:S01]  /*0ee0*/  IMAD.MOV R6, RZ, RZ, -R4 ;  /* 0x000000ffff067224 */ /* 0x000fe200078e0a04 */
[----:B------:R-:W-:Y:S02]  /*0ef0*/  SEL R0, R0, R23, !P3 ;  /* 0x0000001700007207 */ /* 0x000fe40005800000 */
[----:B------:R-:W-:Y:S01]  /*0f00*/  LOP3.LUT R5, R10, R5, RZ, 0xc0, !PT ;  /* 0x000000050a057212 */ /* 0x000fe200078ec0ff */
[----:B------:R-:W-:Y:S01]  /*0f10*/  IMAD R3, R2, R4, R3 ;  /* 0x0000000402037224 */ /* 0x000fe200078e0203 */
[----:B------:R-:W-:Y:S01]  /*0f20*/  R2UR UR23, R22 ;  /* 0x00000000161772ca */ /* 0x000fe200000e0000 */
[----:B--2---:R-:W-:-:S02]  /*0f30*/  IMAD R2, R6, R17, R12 ;  /* 0x0000001106027224 */ /* 0x004fc400078e020c */
[----:B---3--:R-:W-:Y:S02]  /*0f40*/  IMAD R0, R3, R16, R0 ;  /* 0x0000001003007224 */ /* 0x008fe400078e0200 */
[----:B------:R-:W-:Y:S02]  /*0f50*/  IMAD R3, R2, R13, R5 ;  /* 0x0000000d02037224 */ /* 0x000fe400078e0205 */
[----:B------:R-:W-:-:S03]  /*0f60*/  IMAD.MOV.U32 R4, RZ, RZ, 0x1 ;  /* 0x00000001ff047424 */ /* 0x000fc600078e00ff */
[----:B------:R-:W-:Y:S02]  /*0f70*/  SEL R2, R3, R0, !P3 ;  /* 0x0000000003027207 */ /* 0x000fe40005800000 */
[----:B------:R-:W-:-:S03]  /*0f80*/  SEL R0, R0, R3, !P3 ;  /* 0x0000000300007207 */ /* 0x000fc60005800000 */
[----:B------:R1:W-:Y:S04]  /*0f90*/  STL [R1+0x8c], R2 ;  /* 0x00008c0201007387 */ /* 0x0003e80000100800 */
[----:B------:R1:W-:Y:S02]  /*0fa0*/  STL [R1+0x94], R0 ;  /* 0x0000940001007387 */ /* 0x0003e40000100800 */
.L_x_8:
[----:B------:R-:W-:-:S08]  /*0fb0*/  NOP ;  /* 0x0000000000007918 */ /* 0x000fd00000000000 */
[----:B------:R-:W2:Y:S02]  /*0fc0*/  USETMAXREG.TRY_ALLOC.CTAPOOL UP0, 0xe8 ;  /* 0x000000e8000079c8 */ /* 0x000ea40008000600 */
[----:B--2---:R-:W-:-:S13]  /*0fd0*/  PLOP3.LUT P0, PT, PT, PT, UP0, 0x80, 0x0 ;  /* 0x000000000000781c */ /* 0x004fda0003f0f008 */
[----:B------:R-:W-:Y:S05]  /*0fe0*/  @!P0 BRA `(.L_x_8) ;  /* 0xfffffffc00f08947 */ /* 0x000fea000383ffff */
[----:B------:R-:W-:Y:S01]  /*0ff0*/  ULDC.64 UR4, c[0x0][0x698] ;  /* 0x0001a60000047ab9 */ /* 0x000fe20000000a00 */
[----:B------:R-:W-:Y:S01]  /*1000*/  ULDC.64 UR18, c[0x0][0x208] ;  /* 0x0000820000127ab9 */ /* 0x000fe20000000a00 */
[----:B------:R-:W-:-:S04]  /*1010*/  ISETP.NE.U32.AND P0, PT, RZ, UR4, PT ;  /* 0x00000004ff007c0c */ /* 0x000fc8000bf05070 */
[----:B------:R-:W-:-:S13]  /*1020*/  ISETP.NE.AND.EX P0, PT, RZ, UR5, PT, P0 ;  /* 0x00000005ff007c0c */ /* 0x000fda000bf05300 */
[----:B------:R-:W-:Y:S05]  /*1030*/  @!P0 BRA `(.L_x_11) ;  /* 0x0000000000208947 */ /* 0x000fea0003800000 */
[----:B-1----:R-:W1:Y:S02]  /*1040*/  LDC.64 R2, c[0x0][0x698] ;  /* 0x0001a600ff027b82 */ /* 0x002e640000000a00 */
[----:B-1----:R-:W2:Y:S02]  /*1050*/  LDG.E.64 R2, desc[UR18][R2.64] ;  /* 0x0000001202027981 */ /* 0x002ea4000c1e1b00 */
[----:B--2---:R-:W-:-:S04]  /*1060*/  ISETP.NE.U32.AND P0, PT, R2, RZ, PT ;  /* 0x000000ff0200720c */ /* 0x004fc80003f05070 */
[----:B------:R-:W-:-:S13]  /*1070*/  ISETP.NE.AND.EX P0, PT, R3, RZ, PT, P0 ;  /* 0x000000ff0300720c */ /* 0x000fda0003f05300 */
[----:B------:R-:W-:Y:S05]  /*1080*/  @!P0 BRA `(.L_x_11) ;  /* 0x00000000000c8947 */ /* 0x000fea0003800000 */
[----:B------:R-:W2:Y:S02]  /*1090*/  LD.E R2, desc[UR18][R2.64] ;  /* 0x0000001202027980 */ /* 0x000ea4000c101900 */
[----:B--2---:R-:W-:Y:S01]  /*10a0*/  R2UR UR21, R2 ;  /* 0x00000000021572ca */ /* 0x004fe200000e0000 */
[----:B------:R-:W-:-:S14]  /*10b0*/  BRA `(.L_x_12) ;  /* 0x0000000000247947 */ /* 0x000fdc0003800000 */
.L_x_11:
[----:B------:R-:W-:Y:S02]  /*10c0*/  ULDC.64 UR4, c[0x0][0x688] ;  /* 0x0001a20000047ab9 */ /* 0x000fe40000000a00 */
[----:B------:R-:W-:-:S04]  /*10d0*/  ISETP.NE.U32.AND P0, PT, RZ, UR4, PT ;  /* 0x00000004ff007c0c */ /* 0x000fc8000bf05070 */
[----:B------:R-:W-:-:S13]  /*10e0*/  ISETP.NE.AND.EX P0, PT, RZ, UR5, PT, P0 ;  /* 0x00000005ff007c0c */ /* 0x000fda000bf05300 */
[----:B------:R-:W-:Y:S05]  /*10f0*/  @!P0 BRA `(.L_x_13) ;  /* 0x0000000000108947 */ /* 0x000fea0003800000 */
[----:B-1----:R-:W1:Y:S02]  /*1100*/  LDC.64 R2, c[0x0][0x688] ;  /* 0x0001a200ff027b82 */ /* 0x002e640000000a00 */
[----:B-1----:R-:W2:Y:S02]  /*1110*/  LDG.E R2, desc[UR18][R2.64] ;  /* 0x0000001202027981 */ /* 0x002ea4000c1e1900 */
[----:B--2---:R-:W-:Y:S01]  /*1120*/  R2UR UR21, R2 ;  /* 0x00000000021572ca */ /* 0x004fe200000e0000 */
[----:B------:R-:W-:-:S14]  /*1130*/  BRA `(.L_x_12) ;  /* 0x0000000000047947 */ /* 0x000fdc0003800000 */
.L_x_13:
[----:B------:R-:W-:-:S05]  /*1140*/  ULDC UR21, c[0x0][0x680] ;  /* 0x0001a00000157ab9 */ /* 0x000fca0000000800 */
.L_x_12:
[----:B------:R-:W-:Y:S02]  /*1150*/  ULDC.64 UR4, c[0x0][0x6a0] ;  /* 0x0001a80000047ab9 */ /* 0x000fe40000000a00 */
        /* <DEDUP_REMOVED lines=11> */
.L_x_14:
        /* <DEDUP_REMOVED lines=8> */
.L_x_16:
[----:B------:R-:W-:-:S05]  /*1290*/  ULDC UR20, c[0x0][0x684] ;  /* 0x0001a10000147ab9 */ /* 0x000fca0000000800 */
.L_x_15:
[----:B------:R-:W-:-:S13]  /*12a0*/  LOP3.LUT P0, RZ, R4, 0xff, RZ, 0xc0, !PT ;  /* 0x000000ff04ff7812 */ /* 0x000fda000780c0ff */
[----:B------:R-:W-:Y:S05]  /*12b0*/  @!P0 EXIT ;  /* 0x000000000000894d */ /* 0x000fea0003800000 */
[----:B------:R-:W-:Y:S01]  /*12c0*/  ULDC UR4, c[0x0][0x28c] ;  /* 0x0000a30000047ab9 */ /* 0x000fe20000000800 */
[----:B------:R-:W-:Y:S02]  /*12d0*/  ULOP3.LUT UR22, UR13, 0x1, URZ, 0xfc, !UPT ;  /* 0x000000010d167892 */ /* 0x000fe4000f8efc3f */
[----:B------:R-:W-:-:S04]  /*12e0*/  UIADD3 UR4, UR4, 0x7f, URZ ;  /* 0x0000007f04047890 */ /* 0x000fc8000fffe03f */
[----:B------:R-:W-:-:S04]  /*12f0*/  USHF.R.S32.HI UR5, URZ, 0x1f, UR4 ;  /* 0x0000001f3f057899 */ /* 0x000fc80008011404 */
[----:B------:R-:W-:-:S03]  /*1300*/  ULEA.HI UR5, UR5, UR4, URZ, 0x7 ;  /* 0x0000000405057291 */ /* 0x000fc6000f8f383f */
[----:B------:R-:W-:Y:S01]  /*1310*/  UMOV UR4, URZ ;  /* 0x0000003f00047c82 */ /* 0x000fe20008000000 */
[----:B------:R-:W-:-:S03]  /*1320*/  USHF.R.S32.HI UR12, URZ, 0x7, UR5 ;  /* 0x000000073f0c7899 */ /* 0x000fc60008011405 */
[----:B------:R-:W-:-:S09]  /*1330*/  UMOV UR5, URZ ;  /* 0x0000003f00057c82 */ /* 0x000fd20008000000 */
.L_x_223:
[----:B-1----:R-:W1:Y:S01]  /*1340*/  S2R R0, SR_TID.X ;  /* 0x0000000000007919 */ /* 0x002e620000002100 */
[----:B------:R-:W-:Y:S01]  /*1350*/  UISETP.LT.AND UP0, UPT, URZ, UR12, UPT ;  /* 0x0000000c3f00728c */ /* 0x000fe2000bf01270 */
[----:B------:R-:W-:Y:S02]  /*1360*/  CS2R R4, SRZ ;  /* 0x0000000000047805 */ /* 0x000fe4000001ff00 */
[----:B------:R-:W-:Y:S01]  /*1370*/  CS2R R6, SRZ ;  /* 0x0000000000067805 */ /* 0x000fe2000001ff00 */
[----:B------:R-:W-:Y:S01]  /*1380*/  STL [R1+0x74], RZ ;  /* 0x000074ff01007387 */ /* 0x000fe20000100800 */
[----:B------:R-:W-:Y:S01]  /*1390*/  USEL UR6, URZ, UR12, UP0 ;  /* 0x0000000c3f067287 */ /* 0x000fe20008000000 */
[----:B------:R-:W-:Y:S02]  /*13a0*/  CS2R R8, SRZ ;  /* 0x0000000000087805 */ /* 0x000fe4000001ff00 */
[----:B------:R-:W-:Y:S01]  /*13b0*/  CS2R R10, SRZ ;  /* 0x00000000000a7805 */ /* 0x000fe2000001ff00 */
[----:B------:R-:W-:Y:S01]  /*13c0*/  STL [R1+0x70], RZ ;  /* 0x000070ff01007387 */ /* 0x000fe20000100800 */
[----:B------:R-:W-:Y:S01]  /*13d0*/  UIADD3 UR7, UR12, -UR6, URZ ;  /* 0x800000060c077290 */ /* 0x000fe2000fffe03f */
[----:B------:R-:W-:-:S02]  /*13e0*/  CS2R R12, SRZ ;  /* 0x00000000000c7805 */ /* 0x000fc4000001ff00 */
[----:B---3--:R-:W-:Y:S01]  /*13f0*/  CS2R R14, SRZ ;  /* 0x00000000000e7805 */ /* 0x008fe2000001ff00 */
[----:B------:R-:W-:Y:S01]  /*1400*/  STL [R1+0x6c], RZ ;  /* 0x00006cff01007387 */ /* 0x000fe20000100800 */
[----:B------:R-:W-:Y:S01]  /*1410*/  UISETP.GE.AND UP0, UPT, UR7, 0x1, UPT ;  /* 0x000000010700788c */ /* 0x000fe2000bf06270 */
[----:B------:R-:W-:Y:S01]  /*1420*/  CS2R R16, SRZ ;  /* 0x0000000000107805 */ /* 0x000fe2000001ff00 */
[----:B------:R-:W-:Y:S01]  /*1430*/  UMOV UR6, URZ ;  /* 0x0000003f00067c82 */ /* 0x000fe20008000000 */
[----:B------:R-:W-:Y:S01]  /*1440*/  STL [R1+0x68], RZ ;  /* 0x000068ff01007387 */ /* 0x000fe20000100800 */
[----:B0-----:R-:W-:Y:S02]  /*1450*/  CS2R R18, SRZ ;  /* 0x0000000000127805 */ /* 0x001fe4000001ff00 */
[----:B------:R-:W-:Y:S02]  /*1460*/  CS2R R20, SRZ ;  /* 0x0000000000147805 */ /* 0x000fe4000001ff00 */
[----:B------:R-:W-:Y:S01]  /*1470*/  PLOP3.LUT P0, PT, PT, PT, UP0, 0x80, 0x0 ;  /* 0x000000000000781c */ /* 0x000fe20003f0f008 */
[----:B------:R-:W-:Y:S01]  /*1480*/  STL [R1+0x64], RZ ;  /* 0x000064ff01007387 */ /* 0x000fe20000100800 */
[----:B------:R-:W-:-:S02]  /*1490*/  CS2R R22, SRZ ;  /* 0x0000000000167805 */ /* 0x000fc4000001ff00 */
[----:B------:R-:W-:Y:S02]  /*14a0*/  CS2R R154, SRZ ;  /* 0x00000000009a7805 */ /* 0x000fe4000001ff00 */
[----:B------:R-:W-:Y:S01]  /*14b0*/  CS2R R156, SRZ ;  /* 0x00000000009c7805 */ /* 0x000fe2000001ff00 */
[----:B------:R-:W-:Y:S01]  /*14c0*/  STL [R1+0x60], RZ ;  /* 0x000060ff01007387 */ /* 0x000fe20000100800 */
[----:B------:R-:W-:Y:S02]  /*14d0*/  CS2R R158, SRZ ;  /* 0x00000000009e7805 */ /* 0x000fe4000001ff00 */
[----:B------:R-:W-:Y:S02]  /*14e0*/  CS2R R160, SRZ ;  /* 0x0000000000a07805 */ /* 0x000fe4000001ff00 */
[----:B------:R-:W-:Y:S01]  /*14f0*/  CS2R R162, SRZ ;  /* 0x0000000000a27805 */ /* 0x000fe2000001ff00 */
[----:B------:R-:W-:Y:S01]  /*1500*/  STL [R1+0x5c], RZ ;  /* 0x00005cff01007387 */ /* 0x000fe20000100800 */
[----:B------:R-:W-:-:S02]  /*1510*/  CS2R R164, SRZ ;  /* 0x0000000000a47805 */ /* 0x000fc4000001ff00 */
[----:B------:R-:W-:Y:S02]  /*1520*/  CS2R R166, SRZ ;  /* 0x0000000000a67805 */ /* 0x000fe4000001ff00 */
[----:B------:R-:W-:Y:S01]  /*1530*/  CS2R R168, SRZ ;  /* 0x0000000000a87805 */ /* 0x000fe2000001ff00 */
[----:B------:R-:W-:Y:S01]  /*1540*/  STL [R1+0x58], RZ ;  /* 0x000058ff01007387 */ /* 0x000fe20000100800 */
[----:B-1----:R-:W-:Y:S02]  /*1550*/  LOP3.LUT R0, R0, 0x80, RZ, 0xc0, !PT ;  /* 0x0000008000007812 */ /* 0x002fe400078ec0ff */
[----:B------:R-:W-:Y:S02]  /*1560*/  CS2R R170, SRZ ;  /* 0x0000000000aa7805 */ /* 0x000fe4000001ff00 */
[----:B------:R-:W-:Y:S01]  /*1570*/  CS2R R172, SRZ ;  /* 0x0000000000ac7805 */ /* 0x000fe2000001ff00 */
[----:B------:R-:W-:Y:S01]  /*1580*/  STL [R1+0x54], RZ ;  /* 0x000054ff01007387 */ /* 0x000fe20000100800 */
[----:B------:R-:W-:Y:S01]  /*1590*/  SHF.R.U32.HI R2, RZ, 0x7, R0 ;  /* 0x00000007ff027819 */ /* 0x000fe20000011600 */
[----:B------:R-:W-:Y:S01]  /*15a0*/  IMAD.MOV.U32 R0, RZ, RZ, RZ ;  /* 0x000000ffff007224 */ /* 0x000fe200078e00ff */
[----:B------:R-:W-:Y:S01]  /*15b0*/  CS2R R174, SRZ ;  /* 0x0000000000ae7805 */ /* 0x000fe2000001ff00 */
        /* <DEDUP_REMOVED lines=35> */
[----:B------:R-:W-:Y:S01]  /*17f0*/  MOV R228, RZ ;  /* 0x000000ff00e47202 */ /* 0x000fe20000000f00 */
        /* <DEDUP_REMOVED lines=16> */
[----:B------:R-:W0:Y:S01]  /*1900*/  SHFL.IDX PT, R2, R2, RZ, 0x1f ;  /* 0x00001fff02027589 */ /* 0x000e2200000e0000 */
[----:B------:R-:W-:Y:S02]  /*1910*/  CS2R R48, SRZ ;  /* 0x0000000000307805 */ /* 0x000fe4000001ff00 */
[----:B------:R-:W-:Y:S02]  /*1920*/  CS2R R50, SRZ ;  /* 0x0000000000327805 */ /* 0x000fe4000001ff00 */
[----:B------:R-:W-:Y:S01]  /*1930*/  CS2R R52, SRZ ;  /* 0x0000000000347805 */ /* 0x000fe2000001ff00 */
[----:B------:R1:W-:Y:S01]  /*1940*/  STL [R1+0x1c], RZ ;  /* 0x00001cff01007387 */ /* 0x0003e20000100800 */
[----:B------:R-:W-:-:S02]  /*1950*/  CS2R R54, SRZ ;  /* 0x0000000000367805 */ /* 0x000fc4000001ff00 */
[----:B------:R-:W-:Y:S02]  /*1960*/  CS2R R56, SRZ ;  /* 0x0000000000387805 */ /* 0x000fe4000001ff00 */
[----:B------:R-:W-:Y:S01]  /*1970*/  CS2R R58, SRZ ;  /* 0x00000000003a7805 */ /* 0x000fe2000001ff00 */
[----:B------:R1:W-:Y:S01]  /*1980*/  STL [R1+0x18], RZ ;  /* 0x000018ff01007387 */ /* 0x0003e20000100800 */
        /* <DEDUP_REMOVED lines=16> */
[----:B0-----:R-:W-:Y:S02]  /*1a90*/  R2UR UR8, R2 ;  /* 0x00000000020872ca */ /* 0x001fe400000e0000 */
[----:B--2---:R-:W-:Y:S02]  /*1aa0*/  CS2R R2, SRZ ;  /* 0x0000000000027805 */ /* 0x004fe4000001ff00 */
[----:B------:R-:W-:Y:S01]  /*1ab0*/  CS2R R84, SRZ ;  /* 0x0000000000547805 */ /* 0x000fe2000001ff00 */
[----:B------:R1:W-:Y:S01]  /*1ac0*/  STL [R1+0x4], RZ ;  /* 0x000004ff01007387 */ /* 0x0003e20000100800 */
[----:B------:R-:W-:-:S02]  /*1ad0*/  CS2R R86, SRZ ;  /* 0x0000000000567805 */ /* 0x000fc4000001ff00 */
[----:B------:R-:W-:Y:S02]  /*1ae0*/  CS2R R88, SRZ ;  /* 0x0000000000587805 */ /* 0x000fe4000001ff00 */
[----:B------:R-:W-:Y:S01]  /*1af0*/  CS2R R90, SRZ ;  /* 0x00000000005a7805 */ /* 0x000fe2000001ff00 */
[----:B------:R1:W-:Y:S01]  /*1b00*/  STL [R1], RZ ;  /* 0x000000ff01007387 */ /* 0x0003e20000100800 */
[----:B------:R-:W-:Y:S02]  /*1b10*/  CS2R R92, SRZ ;  /* 0x00000000005c7805 */ /* 0x000fe4000001ff00 */
[----:B------:R-:W-:Y:S02]  /*1b20*/  CS2R R94, SRZ ;  /* 0x00000000005e7805 */ /* 0x000fe4000001ff00 */
[----:B------:R-:W-:Y:S02]  /*1b30*/  CS2R R96, SRZ ;  /* 0x0000000000607805 */ /* 0x000fe4000001ff00 */
[----:B------:R-:W-:-:S02]  /*1b40*/  CS2R R98, SRZ ;  /* 0x0000000000627805 */ /* 0x000fc4000001ff00 */
[----:B------:R-:W-:Y:S02]  /*1b50*/  CS2R R100, SRZ ;  /* 0x0000000000647805 */ /* 0x000fe4000001ff00 */
[----:B------:R-:W-:Y:S02]  /*1b60*/  CS2R R102, SRZ ;  /* 0x0000000000667805 */ /* 0x000fe4000001ff00 */
        /* <DEDUP_REMOVED lines=23> */
[----:B------:R-:W-:Y:S01]  /*1ce0*/  CS2R R150, SRZ ;  /* 0x0000000000967805 */ /* 0x000fe2000001ff00 */
[----:B-1----:R-:W-:Y:S06]  /*1cf0*/  @!P0 BRA `(.L_x_17) ;  /* 0x0000001400348947 */ /* 0x002fec0003800000 */
[----:B------:R-:W0:Y:S01]  /*1d00*/  S2UR UR10, SR_CgaCtaId ;  /* 0x00000000000a79c3 */ /* 0x000e220000008800 */
[----:B------:R-:W-:Y:S01]  /*1d10*/  ULEA.HI UR6, UR8, UR8, URZ, 0x1 ;  /* 0x0000000808067291 */ /* 0x000fe2000f8f083f */
[----:B------:R-:W-:Y:S01]  /*1d20*/  IMAD.MOV.U32 R0, RZ, RZ, RZ ;  /* 0x000000ffff007224 */ /* 0x000fe200078e00ff */
[----:B------:R-:W-:Y:S01]  /*1d30*/  UMOV UR9, 0x400 ;  /* 0x0000040000097882 */ /* 0x000fe20000000000 */
[----:B------:R-:W-:Y:S01]  /*1d40*/  IMAD.U32 R229, RZ, RZ, UR4 ;  /* 0x00000004ffe57e24 */ /* 0x000fe2000f8e00ff */
[----:B------:R-:W-:Y:S01]  /*1d50*/  ULOP3.LUT UR6, UR6, 0xffffe, URZ, 0xc0, !UPT ;  /* 0x000ffffe06067892 */ /* 0x000fe2000f8ec03f */
[----:B------:R-:W-:Y:S01]  /*1d60*/  UMOV UR14, UR7 ;  /* 0x00000007000e7c82 */ /* 0x000fe20008000000 */
[----:B------:R-:W-:Y:S02]  /*1d70*/  UPLOP3.LUT UP0, UPT, UPT, UPT, UPT, 0x40, 0x0 ;  /* 0x000000000000789c */ /* 0x000fe40003f0e870 */
[----:B------:R-:W-:Y:S01]  /*1d80*/  UIADD3 UR6, UR8, -UR6, URZ ;  /* 0x8000000608067290 */ /* 0x000fe2000fffe03f */
[----:B------:R-:W-:Y:S01]  /*1d90*/  UMOV UR16, UR5 ;  /* 0x0000000500107c82 */ /* 0x000fe20008000000 */
[----:B------:R-:W-:Y:S01]  /*1da0*/  UMOV UR17, UR5 ;  /* 0x0000000500117c82 */ /* 0x000fe20008000000 */
[----:B------:R-:W-:Y:S01]  /*1db0*/  UMOV UR7, URZ ;  /* 0x0000003f00077c82 */ /* 0x000fe20008000000 */
[----:B------:R-:W-:Y:S01]  /*1dc0*/  ULDC UR25, c[0x0][0x644] ;  /* 0x0001910000197ab9 */ /* 0x000fe20000000800 */
[----:B0-----:R-:W-:-:S04]  /*1dd0*/  ULEA UR9, UR10, UR9, 0x18 ;  /* 0x000000090a097291 */ /* 0x001fc8000f8ec03f */
[----:B------:R-:W-:-:S04]  /*1de0*/  ULEA UR6, UR6, UR9, 0xc ;  /* 0x0000000906067291 */ /* 0x000fc8000f8e603f */
[----:B------:R-:W-:-:S04]  /*1df0*/  UIADD3 UR6, UR6, 0x100, URZ ;  /* 0x0000010006067890 */ /* 0x000fc8000fffe03f */
[----:B------:R-:W-:-:S03]  /*1e00*/  USHF.R.U32.HI UR8, URZ, 0x4, UR6 ;  /* 0x000000043f087899 */ /* 0x000fc60008011606 */
[----:B------:R-:W-:Y:S01]  /*1e10*/  UMOV UR6, URZ ;  /* 0x0000003f00067c82 */ /* 0x000fe20008000000 */
[----:B------:R-:W-:-:S12]  /*1e20*/  ULOP3.LUT UR15, UR8, 0x3fff, URZ, 0xc0, !UPT ;  /* 0x00003fff080f7892 */ /* 0x000fd8000f8ec03f */
.L_x_25:
[----:B------:R-:W-:-:S06]  /*1e30*/  UISETP.NE.AND UP1, UPT, UR22, 0x3, UPT ;  /* 0x000000031600788c */ /* 0x000fcc000bf25270 */
[----:B------:R-:W-:-:S13]  /*1e40*/  PLOP3.LUT P1, PT, PT, PT, UP1, 0x80, 0x0 ;  /* 0x000000000000781c */ /* 0x000fda0003f2f018 */
[----:B-----5:R-:W-:Y:S05]  /*1e50*/  @!P1 BRA `(.L_x_18) ;  /* 0x0000000000049947 */ /* 0x020fea0003800000 */
[----:B------:R-:W-:Y:S01]  /*1e60*/  BPT.TRAP 0x1 ;  /* 0x000000040000795c */ /* 0x000fe20000300000 */
.L_x_18:
[----:B------:R-:W0:Y:S01]  /*1e70*/  S2UR UR9, SR_CgaCtaId ;  /* 0x00000000000979c3 */ /* 0x000e220000008800 */
[----:B------:R-:W-:Y:S01]  /*1e80*/  UMOV UR8, 0x400 ;  /* 0x0000040000087882 */ /* 0x000fe20000000000 */
[----:B------:R-:W-:Y:S01]  /*1e90*/  SHF.L.U32 R152, R229, 0x1f, RZ ;  /* 0x0000001fe5987819 */ /* 0x000fe200000006ff */
[----:B0-----:R-:W-:-:S04]  /*1ea0*/  ULEA UR24, UR9, UR8, 0x18 ;  /* 0x0000000809187291 */ /* 0x001fc8000f8ec03f */
[----:B------:R-:W-:-:S09]  /*1eb0*/  ULEA UR8, UR16, UR24, 0x3 ;  /* 0x0000001810087291 */ /* 0x000fd2000f8e183f */
[----:B------:R0:W1:Y:S01]  /*1ec0*/  SYNCS.PHASECHK.TRANS64.TRYWAIT P0, [UR8], R152 ;  /* 0x00000098ff0075a7 */ /* 0x0000620008000148 */
[----:B------:R-:W-:Y:S05]  /*1ed0*/  @!P1 BRA `(.L_x_19) ;  /* 0x0000000000049947 */ /* 0x000fea0003800000 */
[----:B------:R-:W-:Y:S01]  /*1ee0*/  BPT.TRAP 0x1 ;  /* 0x000000040000795c */ /* 0x000fe20000300000 */
.L_x_19:
[----:B-1----:R-:W-:Y:S05]  /*1ef0*/  @P0 BRA `(.L_x_20) ;  /* 0x0000000000080947 */ /* 0x002fea0003800000 */
[----:B------:R-:W1:Y:S02]  /*1f00*/  SYNCS.PHASECHK.TRANS64.TRYWAIT P0, [UR8], R152 ;  /* 0x00000098ff0075a7 */ /* 0x000e640008000148 */
[----:B-1----:R-:W-:Y:S05]  /*1f10*/  @!P0 BRA `(.L_x_21) ;  /* 0x000000f800748947 */ /* 0x002fea0003800000 */
.L_x_20:
[----:B------:R2:W-:Y:S02]  /*1f20*/  STL [R1+0x98], R0 ;  /* 0x0000980001007387 */ /* 0x0005e40000100800 */
[----:B--2---:R-:W1:Y:S01]  /*1f30*/  S2R R0, SR_TID.X ;  /* 0x0000000000007919 */ /* 0x004e620000002100 */
[----:B------:R-:W-:Y:S01]  /*1f40*/  USHF.L.U32 UR8, UR16, 0xb, URZ ;  /* 0x0000000b10087899 */ /* 0x000fe2000800063f */
[C---:B-1----:R-:W-:Y:S02]  /*1f50*/  IMAD.SHL.U32 R153, R0.reuse, 0x40, RZ ;  /* 0x0000004000997824 */ /* 0x042fe400078e00ff */
[----:B0-----:R-:W-:-:S03]  /*1f60*/  IMAD.SHL.U32 R152, R0, 0x400, RZ ;  /* 0x0000040000987824 */ /* 0x001fc600078e00ff */
[----:B------:R-:W-:-:S04]  /*1f70*/  LOP3.LUT R153, R153, 0x3800, RZ, 0xc0, !PT ;  /* 0x0000380099997812 */ /* 0x000fc800078ec0ff */
[----:B------:R-:W-:Y:S01]  /*1f80*/  LOP3.LUT R153, R153, 0x400, R152, 0xf8, !PT ;  /* 0x0000040099997812 */ /* 0x000fe200078ef898 */
[----:B------:R-:W-:-:S05]  /*1f90*/  IMAD.SHL.U32 R152, R0, 0x20, RZ ;  /* 0x0000002000987824 */ /* 0x000fca00078e00ff */
[----:B------:R-:W-:Y:S01]  /*1fa0*/  LOP3.LUT R153, R153, 0x380, R152, 0xf8, !PT ;  /* 0x0000038099997812 */ /* 0x000fe200078ef898 */
[----:B------:R-:W-:Y:S01]  /*1fb0*/  IMAD.SHL.U32 R152, R0, 0x10, RZ ;  /* 0x0000001000987824 */ /* 0x000fe200078e00ff */
[----:B------:R-:W-:Y:S01]  /*1fc0*/  UIADD3 UR9, UR24, 0xa100, URZ ;  /* 0x0000a10018097890 */ /* 0x000fe2000fffe03f */
[----:B------:R0:W5:Y:S01]  /*1fd0*/  LDL.LU R0, [R1+0x98] ;  /* 0x0000980001007983 */ /* 0x0001620000300800 */
[----:B------:R-:W-:Y:S02]  /*1fe0*/  USEL UR7, UR7, URZ, !UP0 ;  /* 0x0000003f07077287 */ /* 0x000fe4000c000000 */
[----:B------:R-:W-:Y:S01]  /*1ff0*/  LOP3.LUT R153, R153, 0x20, R152, 0xf8, !PT ;  /* 0x0000002099997812 */ /* 0x000fe200078ef898 */
[----:B------:R-:W-:Y:S02]  /*2000*/  USHF.R.U32.HI UR9, URZ, 0x4, UR9 ;  /* 0x000000043f097899 */ /* 0x000fe40008011609 */
[----:B------:R-:W-:Y:S01]  /*2010*/  ULOP3.LUT UR10, UR15, 0x10000, URZ, 0xfc, !UPT ;  /* 0x000100000f0a7892 */ /* 0x000fe2000f8efc3f */
[----:B------:R-:W-:Y:S01]  /*2020*/  LEA.HI R153, R153, UR8, RZ, 0x1d ;  /* 0x0000000899997c11 */ /* 0x000fe2000f8fe8ff */
[----:B------:R-:W-:-:S02]  /*2030*/  ULOP3.LUT UR9, UR9, 0x3fff, URZ, 0xc0, !UPT ;  /* 0x00003fff09097892 */ /* 0x000fc4000f8ec03f */
[----:B------:R-:W-:Y:S02]  /*2040*/  UISETP.NE.U32.AND UP0, UPT, UR7, URZ, UPT ;  /* 0x0000003f0700728c */ /* 0x000fe4000bf05070 */
[----:B------:R-:W-:Y:S01]  /*2050*/  LDS R152, [R153+UR24+0x32100] ;  /* 0x0321001899987984 */ /* 0x000fe20008000800 */
[----:B------:R-:W-:Y:S02]  /*2060*/  ULOP3.LUT UR9, UR9, 0x10000, URZ, 0xfc, !UPT ;  /* 0x0001000009097892 */ /* 0x000fe4000f8efc3f */
[----:B------:R-:W-:Y:S01]  /*2070*/  ULEA UR7, UR16, UR10, 0x9 ;  /* 0x0000000a10077291 */ /* 0x000fe2000f8e483f */
[----:B------:R-:W1:Y:S01]  /*2080*/  LDS R153, [R153+UR24+0x32108] ;  /* 0x0321081899997984 */ /* 0x000e620008000800 */
[----:B------:R-:W-:Y:S01]  /*2090*/  UIADD3 UR10, UR8, UR9, URZ ;  /* 0x00000009080a7290 */ /* 0x000fe2000fffe03f */
[----:B------:R-:W-:Y:S02]  /*20a0*/  UMOV UR11, 0x40000040 ;  /* 0x40000040000b7882 */ /* 0x000fe40000000000 */
[----:B------:R-:W-:Y:S01]  /*20b0*/  UMOV UR9, 0x80000020 ;  /* 0x8000002000097882 */ /* 0x000fe20000000000 */
[----:B------:R-:W-:Y:S01]  /*20c0*/  UIADD3 UR6, UR6, 0x2, URZ ;  /* 0x0000000206067890 */ /* 0x000fe2000fffe03f */
[----:B------:R-:W-:Y:S01]  /*20d0*/  UMOV UR8, UR7 ;  /* 0x0000000700087c82 */ /* 0x000fe20008000000 */
[----:B-1----:R-:W-:-:S06]  /*20e0*/  WARPGROUP.ARRIVE ;  /* 0x00000000000079c5 */ /* 0x002fcc0000000000 */
[----:B------:R-:W-:Y:S01]  /*20f0*/  QGMMA.SP.64x256x64.F32.E4M3.E4M3 R24, gdesc[UR8], R24, UP0, R152 ;  /* 0x07e09800081879f3 */ /* 0x000fe2000bf00a18 */
[----:B------:R-:W-:Y:S02]  /*2100*/  UIADD3 UR8, UR7, 0x2, URZ ;  /* 0x0000000207087890 */ /* 0x000fe4000fffe03f */
[----:B------:R-:W-:Y:S01]  /*2110*/  UIADD3 UR10, UR10, 0x4, URZ ;  /* 0x000000040a0a7890 */ /* 0x000fe2000fffe03f */
[----:B------:R-:W-:Y:S01]  /*2120*/  UMOV UR9, 0x80000020 ;  /* 0x8000002000097882 */ /* 0x000fe20000000000 */
[----:B------:R-:W-:Y:S01]  /*2130*/  UMOV UR11, 0x40000040 ;  /* 0x40000040000b7882 */ /* 0x000fe20000000000 */
[----:B------:R-:W-:-:S04]  /*2140*/  UISETP.NE.AND UP0, UPT, UR6, UR25, UPT ;  /* 0x000000190600728c */ /* 0x000fc8000bf05270 */
[----:B------:R-:W-:-:S04]  /*2150*/  USEL UR7, URZ, 0x1, UP0 ;  /* 0x000000013f077887 */ /* 0x000fc80008000000 */
[----:B------:R-:W-:-:S06]  /*2160*/  UISETP.NE.AND UP0, UPT, UR7, URZ, UPT ;  /* 0x0000003f0700728c */ /* 0x000fcc000bf05270 */
[----:B------:R-:W-:-:S12]  /*2170*/  PLOP3.LUT P0, PT, PT, PT, UP0, 0x80, 0x0 ;  /* 0x000000000000781c */ /* 0x000fd80003f0f008 */
[----:B------:R-:W-:Y:S03]  /*2180*/  QGMMA.SP.64x256x64.F32.E4M3.E4M3 R24, gdesc[UR8], R24, R153, gsb0 ;  /* 0x07e09900081879f3 */ /* 0x000fe60008000a18 */
[----:B------:R-:W-:Y:S02]  /*2190*/  WARPGROUP.DEPBAR.LE gsb0, 0x0 ;  /* 0x00008000000079c5 */ /* 0x000fe40000010000 */
[----:B0-----:R-:W-:Y:S05]  /*21a0*/  @!P0 BRA `(.L_x_22) ;  /* 0x0000000c00808947 */ /* 0x001fea0003800000 */
[----:B------:R-:W-:Y:S01]  /*21b0*/  FADD R227, R25, R227 ;  /* 0x000000e319e37221 */ /* 0x000fe20000000000 */
[----:B------:R-:W-:-:S01]  /*21c0*/  FADD R226, R26, R226 ;  /* 0x000000e21ae27221 */ /* 0x000fc20000000000 */
[----:B-----5:R0:W-:Y:S01]  /*21d0*/  STL [R1+0x98], R0 ;  /* 0x0000980001007387 */ /* 0x0201e20000100800 */
[----:B------:R-:W-:-:S01]  /*21e0*/  FADD R225, R27, R225 ;  /* 0x000000e11be17221 */ /* 0x000fc20000000000 */
[----:B------:R-:W-:Y:S01]  /*21f0*/  FADD R224, R28, R224 ;  /* 0x000000e01ce07221 */ /* 0x000fe20000000000 */
[----:B------:R-:W-:-:S01]  /*2200*/  FADD R223, R29, R223 ;  /* 0x000000df1ddf7221 */ /* 0x000fc20000000000 */
[----:B------:R-:W-:Y:S01]  /*2210*/  FADD R222, R30, R222 ;  /* 0x000000de1ede7221 */ /* 0x000fe20000000000 */
[----:B0-----:R-:W2:Y:S01]  /*2220*/  LDL.LU R0, [R1+0x30] ;  /* 0x0000300001007983 */ /* 0x001ea20000300800 */
[----:B------:R-:W-:-:S03]  /*2230*/  FADD R228, R24, R228 ;  /* 0x000000e418e47221 */ /* 0x000fc60000000000 */
[----:B------:R0:W-:Y:S01]  /*2240*/  STL [R1+0x9c], R227 ;  /* 0x00009ce301007387 */ /* 0x0001e20000100800 */
[----:B------:R-:W-:-:S01]  /*2250*/  FADD R221, R31, R221 ;  /* 0x000000dd1fdd7221 */ /* 0x000fc20000000000 */
[----:B------:R-:W-:Y:S02]  /*2260*/  FADD R220, R32, R220 ;  /* 0x000000dc20dc7221 */ /* 0x000fe40000000000 */
[----:B0-----:R-:W3:Y:S04]  /*2270*/  LDL.LU R227, [R1+0x2c] ;  /* 0x00002c0001e37983 */ /* 0x001ee80000300800 */
[----:B------:R0:W-:Y:S01]  /*2280*/  STL [R1+0xa0], R226 ;  /* 0x0000a0e201007387 */ /* 0x0001e20000100800 */
[----:B------:R-:W-:-:S03]  /*2290*/  FADD R219, R33, R219 ;  /* 0x000000db21db7221 */ /* 0x000fc60000000000 */
[----:B0-----:R-:W4:Y:S04]  /*22a0*/  LDL.LU R226, [R1+0x28] ;  /* 0x0000280001e27983 */ /* 0x001f280000300800 */
        /* <DEDUP_REMOVED lines=9> */
[----:B------:R0:W-:Y:S04]  /*2340*/  STL [R1+0xb0], R222 ;  /* 0x0000b0de01007387 */ /* 0x0001e80000100800 */
        /* <DEDUP_REMOVED lines=12> */
[----:B0-----:R-:W4:Y:S01]  /*2410*/  LDL.LU R216, [R1] ;  /* 0x0000000001d87983 */ /* 0x001f220000300800 */
[----:B------:R-:W-:-:S01]  /*2420*/  FADD R215, R37, R215 ;  /* 0x000000d725d77221 */ /* 0x000fc20000000000 */
[----:B------:R-:W-:Y:S01]  /*2430*/  FADD R214, R38, R214 ;  /* 0x000000d626d67221 */ /* 0x000fe20000000000 */
[----:B------:R-:W-:-:S01]  /*2440*/  FADD R213, R39, R213 ;  /* 0x000000d527d57221 */ /* 0x000fc20000000000 */
[----:B------:R-:W-:Y:S01]  /*2450*/  FADD R212, R40, R212 ;  /* 0x000000d428d47221 */ /* 0x000fe20000000000 */
[----:B------:R-:W-:-:S01]  /*2460*/  FADD R211, R41, R211 ;  /* 0x000000d329d37221 */ /* 0x000fc20000000000 */
[----:B------:R-:W-:Y:S01]  /*2470*/  STL [R1+0xcc], R215 ;  /* 0x0000ccd701007387 */ /* 0x000fe20000100800 */
        /* <DEDUP_REMOVED lines=11> */
[----:B------:R0:W-:Y:S01]  /*2530*/  STL [R1+0xd8], R212 ;  /* 0x0000d8d401007387 */ /* 0x0001e20000100800 */
[----:B------:R-:W-:-:S01]  /*2540*/  FADD R201, R51, R201 ;  /* 0x000000c933c97221 */ /* 0x000fc20000000000 */
[----:B------:R-:W-:Y:S01]  /*2550*/  FADD R200, R52, R200 ;  /* 0x000000c834c87221 */ /* 0x000fe20000000000 */
        /* <DEDUP_REMOVED lines=68> */
[----:B--2---:R-:W-:-:S01]  /*29a0*/  FADD R0, R133, R0 ;  /* 0x0000000085007221 */ /* 0x004fc20000000000 */
[----:B---3--:R-:W-:Y:S01]  /*29b0*/  FADD R227, R132, R227 ;  /* 0x000000e384e37221 */ /* 0x008fe20000000000 */
[----:B----4-:R-:W-:-:S01]  /*29c0*/  FADD R226, R131, R226 ;  /* 0x000000e283e27221 */ /* 0x010fc20000000000 */
        /* <DEDUP_REMOVED lines=9> */
[----:B------:R-:W-:-:S05]  /*2a60*/  FADD R216, R121, R216 ;  /* 0x000000d879d87221 */ /* 0x000fca0000000000 */
[----:B------:R1:W-:Y:S04]  /*2a70*/  STL [R1], R216 ;  /* 0x000000d801007387 */ /* 0x0003e80000100800 */
[----:B------:R2:W-:Y:S04]  /*2a80*/  STL [R1+0x4], R217 ;  /* 0x000004d901007387 */ /* 0x0005e80000100800 */
        /* <DEDUP_REMOVED lines=8> */
[----:B0-----:R-:W4:Y:S04]  /*2b10*/  LDL.LU R212, [R1+0x34] ;  /* 0x0000340001d47983 */ /* 0x001f280000300800 */
[----:B------:R0:W-:Y:S04]  /*2b20*/  STL [R1+0x28], R226 ;  /* 0x000028e201007387 */ /* 0x0001e80000100800 */
[----:B------:R-:W4:Y:S04]  /*2b30*/  LDL.LU R213, [R1+0x38] ;  /* 0x0000380001d57983 */ /* 0x000f280000300800 */
[----:B------:R0:W-:Y:S04]  /*2b40*/  STL [R1+0x2c], R227 ;  /* 0x00002ce301007387 */ /* 0x0001e80000100800 */
[----:B------:R-:W4:Y:S04]  /*2b50*/  LDL.LU R214, [R1+0x3c] ;  /* 0x00003c0001d67983 */ /* 0x000f280000300800 */
[----:B------:R0:W-:Y:S04]  /*2b60*/  STL [R1+0x30], R0 ;  /* 0x0000300001007387 */ /* 0x0001e80000100800 */
[----:B------:R-:W4:Y:S04]  /*2b70*/  LDL.LU R215, [R1+0x40] ;  /* 0x0000400001d77983 */ /* 0x000f280000300800 */
[----:B-1----:R-:W4:Y:S04]  /*2b80*/  LDL.LU R216, [R1+0x44] ;  /* 0x0000440001d87983 */ /* 0x002f280000300800 */
[----:B--2---:R-:W2:Y:S04]  /*2b90*/  LDL.LU R217, [R1+0x48] ;  /* 0x0000480001d97983 */ /* 0x004ea80000300800 */
[----:B---3--:R-:W3:Y:S04]  /*2ba0*/  LDL.LU R218, [R1+0x4c] ;  /* 0x00004c0001da7983 */ /* 0x008ee80000300800 */
[----:B----4-:R-:W4:Y:S04]  /*2bb0*/  LDL.LU R219, [R1+0x50] ;  /* 0x0000500001db7983 */ /* 0x010f280000300800 */
[----:B------:R-:W4:Y:S04]  /*2bc0*/  LDL.LU R220, [R1+0x54] ;  /* 0x0000540001dc7983 */ /* 0x000f280000300800 */
[----:B------:R-:W4:Y:S04]  /*2bd0*/  LDL.LU R221, [R1+0x58] ;  /* 0x0000580001dd7983 */ /* 0x000f280000300800 */
[----:B------:R-:W4:Y:S04]  /*2be0*/  LDL.LU R222, [R1+0x5c] ;  /* 0x00005c0001de7983 */ /* 0x000f280000300800 */
[----:B------:R-:W4:Y:S04]  /*2bf0*/  LDL.LU R223, [R1+0x60] ;  /* 0x0000600001df7983 */ /* 0x000f280000300800 */
[----:B------:R-:W4:Y:S04]  /*2c00*/  LDL.LU R224, [R1+0x64] ;  /* 0x0000640001e07983 */ /* 0x000f280000300800 */
[----:B------:R-:W4:Y:S04]  /*2c10*/  LDL.LU R225, [R1+0x68] ;  /* 0x0000680001e17983 */ /* 0x000f280000300800 */
[----:B0-----:R-:W4:Y:S04]  /*2c20*/  LDL.LU R226, [R1+0x6c] ;  /* 0x00006c0001e27983 */ /* 0x001f280000300800 */
[----:B------:R-:W4:Y:S04]  /*2c30*/  LDL.LU R227, [R1+0x70] ;  /* 0x0000700001e37983 */ /* 0x000f280000300800 */
[----:B------:R-:W4:Y:S01]  /*2c40*/  LDL.LU R0, [R1+0x74] ;  /* 0x0000740001007983 */ /* 0x000f220000300800 */
[----:B------:R-:W-:-:S05]  /*2c50*/  FADD R212, R134, R212 ;  /* 0x000000d486d47221 */ /* 0x000fca0000000000 */
[----:B------:R0:W-:Y:S01]  /*2c60*/  STL [R1+0x34], R212 ;  /* 0x000034d401007387 */ /* 0x0001e20000100800 */
[----:B------:R-:W-:-:S03]  /*2c70*/  FADD R213, R135, R213 ;  /* 0x000000d587d57221 */ /* 0x000fc60000000000 */
[----:B0-----:R0:W5:Y:S01]  /*2c80*/  LDL.LU R212, [R1+0xd8] ;  /* 0x0000d80001d47983 */ /* 0x0011620000300800 */
[----:B------:R-:W-:-:S03]  /*2c90*/  FADD R214, R136, R214 ;  /* 0x000000d688d67221 */ /* 0x000fc60000000000 */
[----:B------:R1:W-:Y:S01]  /*2ca0*/  STL [R1+0x38], R213 ;  /* 0x000038d501007387 */ /* 0x0003e20000100800 */
[----:B------:R-:W-:-:S01]  /*2cb0*/  FADD R215, R137, R215 ;  /* 0x000000d789d77221 */ /* 0x000fc20000000000 */
[----:B------:R-:W-:Y:S02]  /*2cc0*/  FADD R216, R138, R216 ;  /* 0x000000d88ad87221 */ /* 0x000fe40000000000 */
[----:B-1----:R0:W5:Y:S01]  /*2cd0*/  LDL.LU R213, [R1+0xd4] ;  /* 0x0000d40001d57983 */ /* 0x0021620000300800 */
[----:B--2---:R-:W-:-:S03]  /*2ce0*/  FADD R217, R139, R217 ;  /* 0x000000d98bd97221 */ /* 0x004fc60000000000 */
[----:B------:R1:W-:Y:S01]  /*2cf0*/  STL [R1+0x3c], R214 ;  /* 0x00003cd601007387 */ /* 0x0003e20000100800 */
[----:B---3--:R-:W-:-:S03]  /*2d00*/  FADD R218, R140, R218 ;  /* 0x000000da8cda7221 */ /* 0x008fc60000000000 */
[----:B-1----:R0:W5:Y:S01]  /*2d10*/  LDL.LU R214, [R1+0xd0] ;  /* 0x0000d00001d67983 */ /* 0x0021620000300800 */
[----:B----4-:R-:W-:-:S03]  /*2d20*/  FADD R219, R141, R219 ;  /* 0x000000db8ddb7221 */ /* 0x010fc60000000000 */
[----:B------:R1:W-:Y:S01]  /*2d30*/  STL [R1+0x40], R215 ;  /* 0x000040d701007387 */ /* 0x0003e20000100800 */
[----:B------:R-:W-:-:S01]  /*2d40*/  FADD R220, R142, R220 ;  /* 0x000000dc8edc7221 */ /* 0x000fc20000000000 */
[----:B------:R-:W-:Y:S02]  /*2d50*/  FADD R221, R143, R221 ;  /* 0x000000dd8fdd7221 */ /* 0x000fe40000000000 */
[----:B-1----:R0:W5:Y:S04]  /*2d60*/  LDL.LU R215, [R1+0xcc] ;  /* 0x0000cc0001d77983 */ /* 0x0021680000300800 */
[----:B------:R1:W-:Y:S01]  /*2d70*/  STL [R1+0x44], R216 ;  /* 0x000044d801007387 */ /* 0x0003e20000100800 */
[----:B------:R-:W-:-:S01]  /*2d80*/  FADD R222, R144, R222 ;  /* 0x000000de90de7221 */ /* 0x000fc20000000000 */
[----:B------:R-:W-:-:S02]  /*2d90*/  FADD R223, R145, R223 ;  /* 0x000000df91df7221 */ /* 0x000fc40000000000 */
[----:B-1----:R0:W5:Y:S04]  /*2da0*/  LDL.LU R216, [R1+0xc8] ;  /* 0x0000c80001d87983 */ /* 0x0021680000300800 */
[----:B------:R1:W-:Y:S01]  /*2db0*/  STL [R1+0x48], R217 ;  /* 0x000048d901007387 */ /* 0x0003e20000100800 */
[----:B------:R-:W-:-:S03]  /*2dc0*/  FADD R224, R146, R224 ;  /* 0x000000e092e07221 */ /* 0x000fc60000000000 */
        /* <DEDUP_REMOVED lines=13> */
[----:B------:R1:W-:Y:S04]  /*2ea0*/  STL [R1+0x5c], R222 ;  /* 0x00005cde01007387 */ /* 0x0003e80000100800 */
        /* <DEDUP_REMOVED lines=12> */
[----:B-1----:R-:W2:Y:S01]  /*2f70*/  LDL.LU R0, [R1+0x98] ;  /* 0x0000980001007983 */ /* 0x002ea20000300800 */
[----:B------:R-:W-:-:S02]  /*2f80*/  WARPGROUP.DEPBAR.LE gsb0, 0x0 ;  /* 0x00008000000079c5 */ /* 0x000fc40000010000 */
[----:B------:R-:W-:Y:S01]  /*2f90*/  UMOV UR6, URZ ;  /* 0x0000003f00067c82 */ /* 0x000fe20008000000 */
[----:B0-2---:R-:W-:-:S07]  /*2fa0*/  FADD R0, R0, R151 ;  /* 0x0000009700007221 */ /* 0x005fce0000000000 */
.L_x_22:
[----:B------:R-:W-:Y:S05]  /*2fb0*/  @!P1 BRA `(.L_x_23) ;  /* 0x0000000000049947 */ /* 0x000fea0003800000 */
[----:B------:R-:W-:Y:S01]  /*2fc0*/  BPT.TRAP 0x1 ;  /* 0x000000040000795c */ /* 0x000fe20000300000 */
.L_x_23:
[----:B------:R0:W-:Y:S04]  /*2fd0*/  STL [R1+0xa0], R3 ;  /* 0x0000a00301007387 */ /* 0x0001e80000100800 */
[----:B0-----:R-:W2:Y:S04]  /*2fe0*/  LDL R3, [R1+0x80] ;  /* 0x0000800001037983 */ /* 0x001ea80000100800 */
[----:B------:R0:W-:Y:S04]  /*2ff0*/  STL [R1+0x9c], R2 ;  /* 0x00009c0201007387 */ /* 0x0001e80000100800 */
[----:B0-----:R-:W2:Y:S04]  /*3000*/  LDL R2, [R1+0x7c] ;  /* 0x00007c0001027983 */ /* 0x001ea80000100800 */
[----:B-----5:R0:W-:Y:S04]  /*3010*/  STL [R1+0x98], R0 ;  /* 0x0000980001007387 */ /* 0x0201e80000100800 */
[----:B0-----:R-:W3:Y:S01]  /*3020*/  LDL R0, [R1+0x78] ;  /* 0x0000780001007983 */ /* 0x001ee20000100800 */
[----:B------:R-:W-:Y:S01]  /*3030*/  IMAD.U32 R152, RZ, RZ, UR17 ;  /* 0x00000011ff987e24 */ /* 0x000fe2000f8e00ff */
[----:B--2---:R-:W-:-:S02]  /*3040*/  LOP3.LUT P0, RZ, R2, R3, RZ, 0xc0, !PT ;  /* 0x0000000302ff7212 */ /* 0x004fc4000780c0ff */
[----:B------:R0:W5:Y:S04]  /*3050*/  LDL.LU R3, [R1+0xa0] ;  /* 0x0000a00001037983 */ /* 0x0001680000300800 */
[----:B------:R0:W5:Y:S07]  /*3060*/  LDL.LU R2, [R1+0x9c] ;  /* 0x00009c0001027983 */ /* 0x00016e0000300800 */
[----:B------:R-:W-:-:S05]  /*3070*/  @P0 LEA R152, R152, UR24, 0x3 ;  /* 0x0000001898980c11 */ /* 0x000fca000f8e18ff */
[----:B------:R-:W-:-:S05]  /*3080*/  @P0 VIADD R152, R152, 0x28 ;  /* 0x0000002898980836 */ /* 0x000fca0000000000 */
[----:B---3--:R-:W-:Y:S02]  /*3090*/  @P0 PRMT R152, R0, 0x654, R152 ;  /* 0x0000065400980816 */ /* 0x008fe40000000098 */
[----:B------:R0:W5:Y:S01]  /*30a0*/  LDL.LU R0, [R1+0x98] ;  /* 0x0000980001007983 */ /* 0x0001620000300800 */
[----:B------:R-:W-:Y:S01]  /*30b0*/  UISETP.GT.U32.AND UP1, UPT, UR13, 0x1, UPT ;  /* 0x000000010d00788c */ /* 0x000fe2000bf24070 */
[----:B------:R0:W-:Y:S05]  /*30c0*/  @P0 SYNCS.ARRIVE.TRANS64.RED.A1T0 RZ, [R152+URZ], RZ ;  /* 0x000000ff98ff09a7 */ /* 0x0001ea000810043f */
[----:B------:R-:W-:-:S13]  /*30d0*/  PLOP3.LUT P0, PT, PT, PT, UP1, 0x80, 0x0 ;  /* 0x000000000000781c */ /* 0x000fda0003f0f018 */
[----:B0-----:R-:W-:Y:S05]  /*30e0*/  @P0 BRA `(.L_x_24) ;  /* 0x0000000000040947 */ /* 0x001fea0003800000 */
[----:B------:R-:W-:Y:S01]  /*30f0*/  BPT.TRAP 0x1 ;  /* 0x000000040000795c */ /* 0x000fe20000300000 */
.L_x_24:
[----:B------:R-:W-:Y:S02]  /*3100*/  UISETP.GT.AND UP3, UPT, UR14, 0x1, UPT ;  /* 0x000000010e00788c */ /* 0x000fe4000bf64270 */
[----:B------:R-:W-:Y:S02]  /*3110*/  UIADD3 UR16, UR16, 0x1, URZ ;  /* 0x0000000110107890 */ /* 0x000fe4000fffe03f */
[----:B------:R-:W-:Y:S02]  /*3120*/  UIADD3 UR17, UR17, 0x1, URZ ;  /* 0x0000000111117890 */ /* 0x000fe4000fffe03f */
[----:B------:R-:W-:Y:S01]  /*3130*/  PLOP3.LUT P0, PT, PT, PT, UP3, 0x80, 0x0 ;  /* 0x000000000000781c */ /* 0x000fe20003f0f038 */
[----:B------:R-:W-:Y:S02]  /*3140*/  UISETP.NE.AND UP1, UPT, UR16, 0x5, UPT ;  /* 0x000000051000788c */ /* 0x000fe4000bf25270 */
[----:B------:R-:W-:Y:S02]  /*3150*/  UISETP.NE.AND UP2, UPT, UR17, 0x5, UPT ;  /* 0x000000051100788c */ /* 0x000fe4000bf45270 */
[----:B------:R-:W-:-:S02]  /*3160*/  USEL UR7, URZ, 0x1, UP1 ;  /* 0x000000013f077887 */ /* 0x000fc40008800000 */
[----:B------:R-:W-:Y:S02]  /*3170*/  UIADD3 UR14, UR14, -0x1, URZ ;  /* 0xffffffff0e0e7890 */ /* 0x000fe4000fffe03f */
[----:B------:R-:W-:Y:S02]  /*3180*/  USEL UR16, UR16, URZ, UP1 ;  /* 0x0000003f10107287 */ /* 0x000fe40008800000 */
[----:B------:R-:W-:Y:S01]  /*3190*/  LOP3.LUT R229, R229, UR7, RZ, 0x3c, !PT ;  /* 0x00000007e5e57c12 */ /* 0x000fe2000f8e3cff */
[----:B------:R-:W-:Y:S01]  /*31a0*/  USEL UR17, UR17, URZ, UP2 ;  /* 0x0000003f11117287 */ /* 0x000fe20009000000 */
[----:B------:R-:W-:Y:S01]  /*31b0*/  UMOV UR7, 0x1 ;  /* 0x0000000100077882 */ /* 0x000fe20000000000 */
[----:B------:R-:W-:Y:S10]  /*31c0*/  @P0 BRA `(.L_x_25) ;  /* 0xffffffec00180947 */ /* 0x000ff4000383ffff */
.L_x_17:
[----:B-----5:R0:W-:Y:S04]  /*31d0*/  STL [R1+0x90], R0 ;  /* 0x0000900001007387 */ /* 0x0201e80000100800 */
[----:B0-----:R-:W2:Y:S04]  /*31e0*/  LDL.LU R0, [R1+0x74] ;  /* 0x0000740001007983 */ /* 0x001ea80000300800 */
[----:B--2---:R0:W-:Y:S04]  /*31f0*/  STL [R1+0x74], R0 ;  /* 0x0000740001007387 */ /* 0x0041e80000100800 */
        /* <DEDUP_REMOVED lines=49> */
[----:B------:R0:W5:Y:S01]  /*3510*/  LDL.LU R229, [R1+0xc] ;  /* 0x00000c0001e57983 */ /* 0x0001620000300800 */
[----:B------:R-:W-:-:S04]  /*3520*/  UISETP.NE.AND UP0, UPT, UR6, URZ, UPT ;  /* 0x0000003f0600728c */ /* 0x000fc8000bf05270 */
[----:B------:R-:W-:-:S06]  /*3530*/  USEL UR6, URZ, 0x1, !UP0 ;  /* 0x000000013f067887 */ /* 0x000fcc000c000000 */
[----:B------:R-:W-:Y:S01]  /*3540*/  ISETP.NE.AND P0, PT, RZ, UR6, PT ;  /* 0x00000006ff007c0c */ /* 0x000fe2000bf05270 */
[----:B--2---:R1:W-:Y:S04]  /*3550*/  STL [R1+0x10], R0 ;  /* 0x0000100001007387 */ /* 0x0043e80000100800 */
[----:B------:R0:W5:Y:S04]  /*3560*/  LDL.LU R153, [R1+0x8] ;  /* 0x0000080001997983 */ /* 0x0001680000300800 */
[----:B------:R0:W5:Y:S04]  /*3570*/  LDL.LU R152, [R1+0x4] ;  /* 0x0000040001987983 */ /* 0x0001680000300800 */
[----:B-1----:R0:W5:Y:S01]  /*3580*/  LDL.LU R0, [R1] ;  /* 0x0000000001007983 */ /* 0x0021620000300800 */
[----:B------:R-:W-:Y:S05]  /*3590*/  @!P0 BRA `(.L_x_26) ;  /* 0x0000000c00b48947 */ /* 0x000fea0003800000 */
[----:B------:R-:W-:Y:S01]  /*35a0*/  FADD R227, R25, R227 ;  /* 0x000000e319e37221 */ /* 0x000fe20000000000 */
[----:B------:R-:W-:-:S04]  /*35b0*/  FADD R228, R24, R228 ;  /* 0x000000e418e47221 */ /* 0x000fc80000000000 */
[----:B------:R1:W-:Y:S04]  /*35c0*/  STL [R1+0x98], R227 ;  /* 0x000098e301007387 */ /* 0x0003e80000100800 */
[----:B-1----:R-:W2:Y:S04]  /*35d0*/  LDL.LU R227, [R1+0x90] ;  /* 0x0000900001e37983 */ /* 0x002ea80000300800 */
[----:B--2---:R1:W-:Y:S04]  /*35e0*/  STL [R1+0x9c], R227 ;  /* 0x00009ce301007387 */ /* 0x0043e80000100800 */
        /* <DEDUP_REMOVED lines=50> */
[----:B-1----:R-:W2:Y:S01]  /*3910*/  LDL.LU R227, [R1+0x10] ;  /* 0x0000100001e37983 */ /* 0x002ea20000300800 */
[----:B------:R-:W-:Y:S01]  /*3920*/  FADD R226, R26, R226 ;  /* 0x000000e21ae27221 */ /* 0x000fe20000000000 */
        /* <DEDUP_REMOVED lines=94> */
[----:B-----5:R-:W-:Y:S01]  /*3f10*/  FADD R0, R121, R0 ;  /* 0x0000000079007221 */ /* 0x020fe20000000000 */
[----:B------:R-:W-:Y:S01]  /*3f20*/  FADD R152, R122, R152 ;  /* 0x000000987a987221 */ /* 0x000fe20000000000 */
[----:B------:R-:W-:Y:S01]  /*3f30*/  FADD R153, R123, R153 ;  /* 0x000000997b997221 */ /* 0x000fe20000000000 */
[----:B------:R-:W-:Y:S01]  /*3f40*/  FADD R229, R124, R229 ;  /* 0x000000e57ce57221 */ /* 0x000fe20000000000 */
[----:B--2---:R-:W-:-:S05]  /*3f50*/  FADD R227, R125, R227 ;  /* 0x000000e37de37221 */ /* 0x004fca0000000000 */
[----:B------:R1:W-:Y:S04]  /*3f60*/  STL [R1+0x10], R227 ;  /* 0x000010e301007387 */ /* 0x0003e80000100800 */
[----:B-1----:R-:W2:Y:S02]  /*3f70*/  LDL.LU R227, [R1+0x100] ;  /* 0x0001000001e37983 */ /* 0x002ea40000300800 */
        /* <DEDUP_REMOVED lines=77> */
[----:B-1----:R1:W5:Y:S01]  /*4450*/  LDL.LU R227, [R1+0x98] ;  /* 0x0000980001e37983 */ /* 0x0023620000300800 */
[----:B------:R-:W-:Y:S02]  /*4460*/  WARPGROUP.DEPBAR.LE gsb0, 0x0 ;  /* 0x00008000000079c5 */ /* 0x000fe40000010000 */
.L_x_26:
[----:B------:R2:W-:Y:S01]  /*4470*/  STL [R1+0xa0], R3 ;  /* 0x0000a00301007387 */ /* 0x0005e20000100800 */
[----:B------:R-:W3:Y:S01]  /*4480*/  LDC R28, c[0x0][0x288] ;  /* 0x0000a200ff1c7b82 */ /* 0x000ee20000000800 */
[----:B------:R-:W-:Y:S02]  /*4490*/  UIADD3 UR9, UR12, UR5, URZ ;  /* 0x000000050c097290 */ /* 0x000fe4000fffe03f */
[----:B------:R-:W-:Y:S01]  /*44a0*/  USHF.R.S32.HI UR10, URZ, 0x1f, UR23 ;  /* 0x0000001f3f0a7899 */ /* 0x000fe20008011417 */
[----:B------:R-:W-:Y:S01]  /*44b0*/  ULDC.64 UR14, c[0x0][0x6d0] ;  /* 0x0001b400000e7ab9 */ /* 0x000fe20000000a00 */
[----:B------:R-:W-:Y:S01]  /*44c0*/  ULDC UR11, c[0x0][0x284] ;  /* 0x0000a100000b7ab9 */ /* 0x000fe20000000800 */
[----:B--2---:R-:W2:Y:S04]  /*44d0*/  LDL.LU R3, [R1+0x94] ;  /* 0x0000940001037983 */ /* 0x004ea80000300800 */
[----:B------:R4:W-:Y:S04]  /*44e0*/  STL [R1+0x9c], R2 ;  /* 0x00009c0201007387 */ /* 0x0009e80000100800 */
[----:B-----5:R0:W-:Y:S01]  /*44f0*/  STL [R1+0x98], R0 ;  /* 0x0000980001007387 */ /* 0x0201e20000100800 */
[----:B----4-:R-:W4:Y:S03]  /*4500*/  S2R R2, SR_TID.X ;  /* 0x0000000000027919 */ /* 0x010f260000002100 */
[----:B0-----:R-:W3:Y:S01]  /*4510*/  LDL R0, [R1+0x8c] ;  /* 0x00008c0001007983 */ /* 0x001ee20000100800 */
[----:B------:R-:W-:-:S02]  /*4520*/  UISETP.GT.U32.AND UP0, UPT, UR9, 0x4, UPT ;  /* 0x000000040900788c */ /* 0x000fc4000bf04070 */
[----:B------:R-:W-:Y:S01]  /*4530*/  UISETP.GE.U32.AND UP1, UPT, UR12, 0x5, UPT ;  /* 0x000000050c00788c */ /* 0x000fe2000bf26070 */
[----:B----4-:R-:W-:Y:S02]  /*4540*/  LOP3.LUT R24, R2, 0x60, RZ, 0xc0, !PT ;  /* 0x0000006002187812 */ /* 0x010fe400078ec0ff */
[----:B------:R-:W-:Y:S02]  /*4550*/  SHF.R.U32.HI R25, RZ, 0x2, R2 ;  /* 0x00000002ff197819 */ /* 0x000fe40000011602 */
[----:B------:R-:W-:Y:S02]  /*4560*/  SHF.R.U32.HI R24, RZ, 0x5, R24 ;  /* 0x00000005ff187819 */ /* 0x000fe40000011618 */
[----:B------:R-:W-:-:S03]  /*4570*/  LOP3.LUT R25, R25, 0x7, RZ, 0xc0, !PT ;  /* 0x0000000719197812 */ /* 0x000fc600078ec0ff */
[C---:B------:R-:W-:Y:S02]  /*4580*/  IMAD.SHL.U32 R26, R24.reuse, 0x10, RZ ;  /* 0x00000010181a7824 */ /* 0x040fe400078e00ff */
[--C-:B------:R-:W-:Y:S01]  /*4590*/  IMAD R27, R24, -0x10, -R25.reuse ;  /* 0xfffffff0181b7824 */ /* 0x100fe200078e0a19 */
[--C-:B------:R-:W-:Y:S02]  /*45a0*/  SHF.R.U32.HI R24, RZ, 0x7, R2.reuse ;  /* 0x00000007ff187819 */ /* 0x100fe40000011602 */
[----:B------:R-:W-:Y:S02]  /*45b0*/  LOP3.LUT R25, R26, 0xfffffff0, R25, 0xe2, !PT ;  /* 0xfffffff01a197812 */ /* 0x000fe400078ee219 */
[----:B------:R-:W-:Y:S02]  /*45c0*/  LOP3.LUT R24, R24, 0x1, RZ, 0xc0, !PT ;  /* 0x0000000118187812 */ /* 0x000fe400078ec0ff */
[----:B------:R-:W-:-:S03]  /*45d0*/  SHF.R.U32.HI R26, RZ, 0x1, R2 ;  /* 0x00000001ff1a7819 */ /* 0x000fc60000011602 */
[----:B------:R-:W-:Y:S01]  /*45e0*/  IMAD R27, R24, -0x40, R27 ;  /* 0xffffffc0181b7824 */ /* 0x000fe200078e021b */
[----:B------:R-:W-:Y:S02]  /*45f0*/  LOP3.LUT R24, R2, 0x3, RZ, 0xc0, !PT ;  /* 0x0000000302187812 */ /* 0x000fe400078ec0ff */
[----:B------:R-:W-:Y:S02]  /*4600*/  LOP3.LUT R25, R25, 0x40, R26, 0xf8, !PT ;  /* 0x0000004019197812 */ /* 0x000fe400078ef81a */
[----:B--2---:R-:W-:Y:S02]  /*4610*/  SHF.L.U32 R50, R3, 0x7, RZ ;  /* 0x0000000703327819 */ /* 0x004fe400000006ff */
[----:B------:R0:W5:Y:S01]  /*4620*/  LDL.LU R3, [R1+0xa0] ;  /* 0x0000a00001037983 */ /* 0x0001620000300800 */
[----:B------:R-:W-:Y:S01]  /*4630*/  UIMAD UR5, UR10, UR14, URZ ;  /* 0x0000000e0a0572a4 */ /* 0x000fe2000f8e023f */
[----:B------:R-:W-:Y:S01]  /*4640*/  LOP3.LUT R34, R25, R50, RZ, 0xfc, !PT ;  /* 0x0000003219227212 */ /* 0x000fe200078efcff */
[----:B------:R-:W-:Y:S01]  /*4650*/  UISETP.LT.U32.AND UP0, UPT, UR12, 0x5, UP0 ;  /* 0x000000050c00788c */ /* 0x000fe20008701070 */
[----:B------:R0:W5:Y:S01]  /*4660*/  LDL.LU R2, [R1+0x9c] ;  /* 0x00009c0001027983 */ /* 0x0001620000300800 */
[----:B------:R-:W-:Y:S01]  /*4670*/  UIMAD UR8, UR23, UR15, UR5 ;  /* 0x0000000f170872a4 */ /* 0x000fe2000f8e0205 */
[----:B------:R-:W-:Y:S01]  /*4680*/  SHF.R.S32.HI R35, RZ, 0x1f, R34 ;  /* 0x0000001fff237819 */ /* 0x000fe20000011422 */
[----:B------:R-:W-:Y:S01]  /*4690*/  UIMAD.WIDE.U32 UR6, UR9, -0x33333333, URZ ;  /* 0xcccccccd090678a5 */ /* 0x000fe2000f8e003f */
[----:B------:R-:W-:-:S02]  /*46a0*/  IMAD.U32 R37, RZ, RZ, UR14 ;  /* 0x0000000eff257e24 */ /* 0x000fc4000f8e00ff */
[----:B---3--:R-:W-:Y:S02]  /*46b0*/  IMAD.SHL.U32 R51, R0, 0x100, RZ ;  /* 0x0000010000337824 */ /* 0x008fe400078e00ff */
[----:B------:R0:W5:Y:S03]  /*46c0*/  LDL.LU R0, [R1+0x98] ;  /* 0x0000980001007983 */ /* 0x0001660000300800 */
[----:B------:R-:W-:-:S04]  /*46d0*/  ISETP.GE.AND P0, PT, R51, R28, PT ;  /* 0x0000001c3300720c */ /* 0x000fc80003f06270 */
[----:B------:R-:W-:Y:S01]  /*46e0*/  ISETP.GE.OR P0, PT, R50, UR11, P0 ;  /* 0x0000000b32007c0c */ /* 0x000fe20008706670 */
[----:B------:R-:W-:Y:S01]  /*46f0*/  USEL UR5, URZ, 0x1, !UP0 ;  /* 0x000000013f057887 */ /* 0x000fe2000c000000 */
[----:B------:R-:W-:Y:S01]  /*4700*/  IMAD.WIDE.U32 R36, R37, UR23, R34 ;  /* 0x0000001725247c25 */ /* 0x000fe2000f8e0022 */
[----:B------:R-:W-:Y:S02]  /*4710*/  USHF.R.U32.HI UR6, URZ, 0x2, UR7 ;  /* 0x000000023f067899 */ /* 0x000fe40008011607 */
[----:B------:R-:W-:Y:S01]  /*4720*/  ULOP3.LUT UR4, UR4, UR5, URZ, 0x3c, !UPT ;  /* 0x0000000504047292 */ /* 0x000fe2000f8e3c3f */
[----:B------:R-:W-:Y:S01]  /*4730*/  IMAD R24, R24, -0x2, R28 ;  /* 0xfffffffe18187824 */ /* 0x000fe200078e021c */
[----:B------:R-:W-:Y:S01]  /*4740*/  UIMAD UR5, UR6, -0x5, UR9 ;  /* 0xfffffffb060578a4 */ /* 0x000fe2000f8e0209 */
[----:B------:R-:W-:Y:S01]  /*4750*/  VIADD R37, R37, UR8 ;  /* 0x0000000825257c36 */ /* 0x000fe20008000000 */
[----:B------:R-:W-:Y:S01]  /*4760*/  @UP1 ULOP3.LUT UR4, UR4, 0x1, UR6, 0x78, !UPT ;  /* 0x0000000104041892 */ /* 0x000fe2000f8e7806 */
[----:B------:R-:W-:Y:S01]  /*4770*/  IADD3 R50, -R50, UR11, R27 ;  /* 0x0000000b32327c10 */ /* 0x000fe2000fffe11b */
[----:B------:R-:W-:-:S02]  /*4780*/  WARPGROUP.DEPBAR.LE gsb0, 0x0 ;  /* 0x00008000000079c5 */ /* 0x000fc40000010000 */
[----:B------:R-:W-:Y:S02]  /*4790*/  IMAD.IADD R51, R24, 0x1, -R51 ;  /* 0x0000000118337824 */ /* 0x000fe400078e0a33 */
[----:B------:R-:W-:Y:S01]  /*47a0*/  IMAD.MOV.U32 R57, RZ, RZ, -0x1 ;  /* 0xffffffffff397424 */ /* 0x000fe200078e00ff */
[----:B0-----:R-:W-:Y:S06]  /*47b0*/  @P0 BRA `(.L_x_27) ;  /* 0x000000b000840947 */ /* 0x001fec0003800000 */
[----:B-----5:R0:W-:Y:S01]  /*47c0*/  STL [R1+0x9c], R2 ;  /* 0x00009c0201007387 */ /* 0x0201e20000100800 */
[----:B------:R-:W2:Y:S03]  /*47d0*/  LDC.64 R32, c[0x0][0x6c8] ;  /* 0x0001b200ff207b82 */ /* 0x000ea60000000a00 */
[----:B0-----:R-:W3:Y:S04]  /*47e0*/  LDL.LU R2, [R1+0x8c] ;  /* 0x00008c0001027983 */ /* 0x001ee80000300800 */
[----:B------:R0:W-:Y:S02]  /*47f0*/  STL [R1+0x98], R0 ;  /* 0x0000980001007387 */ /* 0x0001e40000100800 */
[----:B0-----:R-:W0:Y:S02]  /*4800*/  S2R R0, SR_TID.X ;  /* 0x0000000000007919 */ /* 0x001e240000002100 */
[----:B0-----:R-:W-:-:S02]  /*4810*/  IMAD.SHL.U32 R53, R0, 0x2, RZ ;  /* 0x0000000200357824 */ /* 0x001fc400078e00ff */
[----:B---3--:R-:W-:Y:S02]  /*4820*/  IMAD.WIDE R24, R2, 0x100, RZ ;  /* 0x0000010002187825 */ /* 0x008fe400078e02ff */
[----:B------:R0:W5:Y:S04]  /*4830*/  LDL.LU R2, [R1+0x9c] ;  /* 0x00009c0001027983 */ /* 0x0001680000300800 */
[----:B------:R0:W5:Y:S01]  /*4840*/  LDL.LU R0, [R1+0x98] ;  /* 0x0000980001007983 */ /* 0x0001620000300800 */
[----:B------:R-:W-:Y:S01]  /*4850*/  FSETP.NEU.AND P0, PT, RZ, UR20, PT ;  /* 0x00000014ff007c0b */ /* 0x000fe2000bf0d000 */
[----:B--2---:R-:W-:Y:S01]  /*4860*/  IMAD R26, R25, R32, RZ ;  /* 0x00000020191a7224 */ /* 0x004fe200078e02ff */
[----:B------:R-:W-:Y:S01]  /*4870*/  LOP3.LUT R53, R24, 0x6, R53, 0xf8, !PT ;  /* 0x0000000618357812 */ /* 0x000fe200078ef835 */
[----:B------:R-:W-:Y:S01]  /*4880*/  BSSY B0, `(.L_x_27) ;  /* 0x0000b14000007945 */ /* 0x000fe20003800000 */
[----:B------:R-:W-:-:S03]  /*4890*/  ISETP.GT.AND P1, PT, R51, RZ, PT ;  /* 0x000000ff3300720c */ /* 0x000fc60003f24270 */
[----:B------:R-:W-:Y:S01]  /*48a0*/  IMAD.WIDE.U32 R36, R53, R32, R36 ;  /* 0x0000002035247225 */ /* 0x000fe200078e0024 */
[----:B------:R-:W-:-:S03]  /*48b0*/  ISETP.GT.AND P2, PT, R50, RZ, P1 ;  /* 0x000000ff3200720c */ /* 0x000fc60000f44270 */
[----:B------:R-:W-:-:S04]  /*48c0*/  IMAD R27, R53, R33, R26 ;  /* 0x00000021351b7224 */ /* 0x000fc800078e021a */
[----:B------:R-:W-:Y:S01]  /*48d0*/  IMAD.IADD R43, R37, 0x1, R27 ;  /* 0x00000001252b7824 */ /* 0x000fe200078e021b */
[----:B0-----:R-:W-:Y:S06]  /*48e0*/  @!P0 BRA `(.L_x_28) ;  /* 0x0000008800908947 */ /* 0x001fec0003800000 */
[----:B------:R-:W0:Y:S01]  /*48f0*/  LDC.64 R30, c[0x0][0x6b0] ;  /* 0x0001ac00ff1e7b82 */ /* 0x000e220000000a00 */
[----:B------:R-:W-:Y:S01]  /*4900*/  ULDC.64 UR8, c[0x0][0x6b8] ;  /* 0x0001ae0000087ab9 */ /* 0x000fe20000000a00 */
[----:B------:R-:W-:Y:S01]  /*4910*/  ULDC.64 UR14, c[0x0][0x6c0] ;  /* 0x0001b000000e7ab9 */ /* 0x000fe20000000a00 */
[----:B------:R-:W-:Y:S02]  /*4920*/  UIMAD UR6, UR10, UR8, URZ ;  /* 0x000000080a0672a4 */ /* 0x000fe4000f8e023f */
[----:B------:R-:W-:Y:S01]  /*4930*/  IMAD.U32 R52, RZ, RZ, UR8 ;  /* 0x00000008ff347e24 */ /* 0x000fe2000f8e00ff */
[----:B------:R-:W-:Y:S01]  /*4940*/  ULDC.64 UR10, c[0x0][0x6a8] ;  /* 0x0001aa00000a7ab9 */ /* 0x000fe20000000a00 */
[----:B------:R-:W-:Y:S02]  /*4950*/  UIMAD UR6, UR23, UR9, UR6 ;  /* 0x00000009170672a4 */ /* 0x000fe4000f8e0206 */
[----:B------:R-:W-:Y:S01]  /*4960*/  IMAD.WIDE.U32 R28, R52, UR23, R34 ;  /* 0x00000017341c7c25 */ /* 0x000fe2000f8e0022 */
[----:B------:R-:W2:Y:S02]  /*4970*/  LDC.64 R46, c[0x0][0x6b0] ;  /* 0x0001ac00ff2e7b82 */ /* 0x000ea40000000a00 */
[----:B------:R-:W-:Y:S01]  /*4980*/  MOV R26, R28 ;  /* 0x0000001c001a7202 */ /* 0x000fe20000000f00 */
[----:B------:R-:W-:-:S02]  /*4990*/  VIADD R27, R29, UR6 ;  /* 0x000000061d1b7c36 */ /* 0x000fc40008000000 */
[----:B0-----:R-:W-:-:S04]  /*49a0*/  IMAD R24, R25, R30, RZ ;  /* 0x0000001e19187224 */ /* 0x001fc800078e02ff */
[C---:B------:R-:W-:Y:S02]  /*49b0*/  IMAD R55, R53.reuse, R31, R24 ;  /* 0x0000001f35377224 */ /* 0x040fe400078e0218 */
[----:B------:R-:W-:-:S04]  /*49c0*/  IMAD.WIDE.U32 R24, R53, R30, R26 ;  /* 0x0000001e35187225 */ /* 0x000fc800078e001a */
[----:B------:R-:W-:Y:S01]  /*49d0*/  IMAD.IADD R25, R25, 0x1, R55 ;  /* 0x0000000119197824 */ /* 0x000fe200078e0237 */
[----:B------:R-:W-:-:S04]  /*49e0*/  LEA R38, P0, R24, UR10, 0x2 ;  /* 0x0000000a18267c11 */ /* 0x000fc8000f8010ff */
[----:B------:R-:W-:-:S05]  /*49f0*/  LEA.HI.X R39, R24, UR11, R25, 0x2, P0 ;  /* 0x0000000b18277c11 */ /* 0x000fca00080f1419 */
[----:B------:R2:W3:Y:S01]  /*4a00*/  @P2 LDG.E.LTC128B R37, desc[UR18][R38.64] ;  /* 0x0000001226252981 */ /* 0x0004e2000c1e1920 */
[C---:B------:R-:W-:Y:S01]  /*4a10*/  LEA R24, P0, R36.reuse, UR14, 0x2 ;  /* 0x0000000e24187c11 */ /* 0x040fe2000f8010ff */
[----:B------:R-:W-:Y:S03]  /*4a20*/  BSSY B1, `(.L_x_29) ;  /* 0x0000014000017945 */ /* 0x000fe60003800000 */
[----:B------:R-:W-:Y:S02]  /*4a30*/  LEA.HI.X R25, R36, UR15, R43, 0x2, P0 ;  /* 0x0000000f24197c11 */ /* 0x000fe400080f142b */
[----:B------:R-:W-:Y:S02]  /*4a40*/  ISETP.GT.AND P0, PT, R51, 0x1, PT ;  /* 0x000000013300780c */ /* 0x000fe40003f04270 */
[----:B------:R-:W-:Y:S01]  /*4a50*/  LEA R36, P4, R32, R24, 0x2 ;  /* 0x0000001820247211 */ /* 0x000fe200078810ff */
[----:B--2---:R-:W-:-:S04]  /*4a60*/  IMAD.WIDE.U32 R38, R53, R30, R46 ;  /* 0x0000001e35267225 */ /* 0x004fc800078e002e */
[----:B------:R-:W-:Y:S01]  /*4a70*/  IMAD.IADD R49, R55, 0x1, R39 ;  /* 0x0000000137317824 */ /* 0x000fe200078e0227 */
[----:B------:R-:W-:-:S05]  /*4a80*/  IADD3 R43, P5, R28, R38, RZ ;  /* 0x000000261c2b7210 */ /* 0x000fca0007fbe0ff */
[----:B------:R-:W-:Y:S01]  /*4a90*/  IMAD.X R44, R49, 0x1, R27, P5 ;  /* 0x00000001312c7824 */ /* 0x000fe200028e061b */
[----:B------:R-:W-:-:S04]  /*4aa0*/  LEA R42, P5, R43, UR10, 0x2 ;  /* 0x0000000a2b2a7c11 */ /* 0x000fc8000f8a10ff */
[----:B------:R-:W-:Y:S01]  /*4ab0*/  LEA.HI.X R43, R43, UR11, R44, 0x2, P5 ;  /* 0x0000000b2b2b7c11 */ /* 0x000fe2000a8f142c */
[----:B---3--:R-:W-:Y:S01]  /*4ac0*/  FMUL R41, R37, UR20 ;  /* 0x0000001425297c20 */ /* 0x008fe20008400000 */
[----:B------:R-:W-:-:S03]  /*4ad0*/  IMAD.MOV.U32 R48, RZ, RZ, R37 ;  /* 0x000000ffff307224 */ /* 0x000fc600078e0025 */
[----:B------:R-:W-:Y:S01]  /*4ae0*/  FFMA R45, R228, UR21, R41 ;  /* 0x00000015e42d7c23 */ /* 0x000fe20008000029 */
[----:B------:R-:W-:-:S04]  /*4af0*/  IMAD.WIDE.U32 R40, R53, R30, R34 ;  /* 0x0000001e35287225 */ /* 0x000fc800078e0022 */
[----:B------:R0:W-:Y:S01]  /*4b00*/  @P2 STG.E desc[UR18][R24.64], R45 ;  /* 0x0000002d18002986 */ /* 0x0001e2000c101912 */
[----:B------:R-:W-:Y:S01]  /*4b10*/  ISETP.GT.AND P2, PT, R50, RZ, P0 ;  /* 0x000000ff3200720c */ /* 0x000fe20000744270 */
[----:B------:R-:W-:Y:S02]  /*4b20*/  IMAD.IADD R41, R55, 0x1, R41 ;  /* 0x0000000137297824 */ /* 0x000fe400078e0229 */
[----:B------:R-:W-:-:S10]  /*4b30*/  IMAD.WIDE.U32 R40, R52, UR23, R40 ;  /* 0x0000001734287c25 */ /* 0x000fd4000f8e0028 */
[----:B0-----:R-:W-:Y:S05]  /*4b40*/  @!P2 BRA `(.L_x_30) ;  /* 0x000000000004a947 */ /* 0x001fea0003800000 */
[----:B------:R0:W5:Y:S02]  /*4b50*/  LDG.E.LTC128B R48, desc[UR18][R42.64] ;  /* 0x000000122a307981 */ /* 0x000164000c1e1920 */
.L_x_30:
[----:B------:R-:W-:Y:S05]  /*4b60*/  BSYNC B1 ;  /* 0x0000000000017941 */ /* 0x000fea0003800000 */
.L_x_29:
[----:B-----5:R-:W-:Y:S01]  /*4b70*/  FMUL R44, R48, UR20 ;  /* 0x00000014302c7c20 */ /* 0x020fe20008400000 */
[----:B------:R-:W-:Y:S01]  /*4b80*/  LEA.HI.X R37, R32, R25, R33, 0x2, P4 ;  /* 0x0000001920257211 */ /* 0x000fe200020f1421 */
[----:B------:R-:W-:Y:S01]  /*4b90*/  VIADD R41, R41, UR6 ;  /* 0x0000000629297c36 */ /* 0x000fe20008000000 */
[----:B------:R-:W-:Y:S01]  /*4ba0*/  ISETP.GT.AND P1, PT, R50, 0x8, P1 ;  /* 0x000000083200780c */ /* 0x000fe20000f24270 */
[----:B------:R-:W-:Y:S01]  /*4bb0*/  FFMA R227, R227, UR21, R44 ;  /* 0x00000015e3e37c23 */ /* 0x000fe2000800002c */
[----:B------:R-:W-:Y:S01]  /*4bc0*/  IADD3 R44, P5, R34, R38, RZ ;  /* 0x00000026222c7210 */ /* 0x000fe20007fbe0ff */
[----:B------:R-:W-:Y:S01]  /*4bd0*/  BSSY B1, `(.L_x_31) ;  /* 0x0000007000017945 */ /* 0x000fe20003800000 */
[C---:B0-----:R-:W-:Y:S02]  /*4be0*/  LEA R42, P4, R40.reuse, UR10, 0x2 ;  /* 0x0000000a282a7c11 */ /* 0x041fe4000f8810ff */
[----:B------:R0:W-:Y:S01]  /*4bf0*/  @P2 STG.E desc[UR18][R36.64], R227 ;  /* 0x000000e324002986 */ /* 0x0001e2000c101912 */
[----:B------:R-:W-:Y:S01]  /*4c00*/  IMAD.X R45, R35, 0x1, R49, P5 ;  /* 0x00000001232d7824 */ /* 0x000fe200028e0631 */
[----:B------:R-:W-:-:S05]  /*4c10*/  LEA.HI.X R43, R40, UR11, R41, 0x2, P4 ;  /* 0x0000000b282b7c11 */ /* 0x000fca000a0f1429 */
[----:B------:R-:W-:Y:S05]  /*4c20*/  @!P1 BRA `(.L_x_32) ;  /* 0x0000000000049947 */ /* 0x000fea0003800000 */
[----:B------:R2:W5:Y:S02]  /*4c30*/  LDG.E.LTC128B R48, desc[UR18][R42.64+0x20] ;  /* 0x000020122a307981 */ /* 0x000564000c1e1920 */
.L_x_32:
[----:B------:R-:W-:Y:S05]  /*4c40*/  BSYNC B1 ;  /* 0x0000000000017941 */ /* 0x000fea0003800000 */
.L_x_31:
[----:B-----5:R-:W-:Y:S01]  /*4c50*/  FMUL R41, R48, UR20 ;  /* 0x0000001430297c20 */ /* 0x020fe20008400000 */
[----:B------:R-:W-:Y:S01]  /*4c60*/  IMAD.MOV.U32 R39, RZ, RZ, R49 ;  /* 0x000000ffff277224 */ /* 0x000fe200078e0031 */
[----:B------:R-:W-:Y:S01]  /*4c70*/  ISETP.GT.AND P0, PT, R50, 0x8, P0 ;  /* 0x000000083200780c */ /* 0x000fe20000704270 */
[----:B------:R-:W-:-:S04]  /*4c80*/  IMAD.WIDE.U32 R44, R52, UR23, R44 ;  /* 0x00000017342c7c25 */ /* 0x000fc8000f8e002c */
[----:B------:R-:W-:Y:S01]  /*4c90*/  FFMA R49, R226, UR21, R41 ;  /* 0x00000015e2317c23 */ /* 0x000fe20008000029 */
[----:B------:R-:W-:Y:S01]  /*4ca0*/  ISETP.GT.AND P2, PT, R51, 0x8, PT ;  /* 0x000000083300780c */ /* 0x000fe20003f44270 */
[----:B------:R-:W-:Y:S01]  /*4cb0*/  BSSY B1, `(.L_x_33) ;  /* 0x000000d000017945 */ /* 0x000fe20003800000 */
[----:B------:R-:W-:Y:S01]  /*4cc0*/  IMAD R54, R31, 0x7, RZ ;  /* 0x000000071f367824 */ /* 0x000fe200078e02ff */
[----:B------:R-:W-:Y:S01]  /*4cd0*/  LEA R40, P5, R44, UR10, 0x2 ;  /* 0x0000000a2c287c11 */ /* 0x000fe2000f8a10ff */
[----:B------:R3:W-:Y:S01]  /*4ce0*/  @P1 STG.E desc[UR18][R24.64+0x20], R49 ;  /* 0x0000203118001986 */ /* 0x0007e2000c101912 */
[----:B------:R-:W-:Y:S01]  /*4cf0*/  IMAD.WIDE.U32 R38, R30, 0x7, R38 ;  /* 0x000000071e267825 */ /* 0x000fe200078e0026 */
[----:B------:R-:W-:-:S03]  /*4d00*/  ISETP.GT.AND P4, PT, R50, RZ, P2 ;  /* 0x000000ff3200720c */ /* 0x000fc60001784270 */
[----:B------:R-:W-:Y:S01]  /*4d10*/  VIADD R41, R45, UR6 ;  /* 0x000000062d297c36 */ /* 0x000fe20008000000 */
[----:B------:R-:W-:Y:S02]  /*4d20*/  IADD3 R45, R39, R54, RZ ;  /* 0x00000036272d7210 */ /* 0x000fe40007ffe0ff */
[----:B--2---:R-:W-:Y:S02]  /*4d30*/  IADD3 R42, P6, R28, R38, RZ ;  /* 0x000000261c2a7210 */ /* 0x004fe40007fde0ff */
[----:B------:R-:W-:-:S03]  /*4d40*/  LEA.HI.X R41, R44, UR11, R41, 0x2, P5 ;  /* 0x0000000b2c297c11 */ /* 0x000fc6000a8f1429 */
[----:B------:R-:W-:Y:S01]  /*4d50*/  IMAD.X R43, R45, 0x1, R27, P6 ;  /* 0x000000012d2b7824 */ /* 0x000fe200030e061b */
[----:B---3--:R-:W-:Y:S07]  /*4d60*/  @!P0 BRA `(.L_x_34) ;  /* 0x0000000000048947 */ /* 0x008fee0003800000 */
[----:B------:R2:W5:Y:S02]  /*4d70*/  LDG.E.LTC128B R48, desc[UR18][R40.64+0x20] ;  /* 0x0000201228307981 */ /* 0x000564000c1e1920 */
.L_x_34:
[----:B------:R-:W-:Y:S05]  /*4d80*/  BSYNC B1 ;  /* 0x0000000000017941 */ /* 0x000fea0003800000 */
.L_x_33:
[----:B--2--5:R-:W-:Y:S01]  /*4d90*/  FMUL R40, R48, UR20 ;  /* 0x0000001430287c20 */ /* 0x024fe20008400000 */
[C---:B------:R-:W-:Y:S01]  /*4da0*/  LEA R24, P1, R42.reuse, UR10, 0x2 ;  /* 0x0000000a2a187c11 */ /* 0x040fe2000f8210ff */
[----:B------:R-:W-:Y:S02]  /*4db0*/  IMAD.MOV.U32 R59, RZ, RZ, R48 ;  /* 0x000000ffff3b7224 */ /* 0x000fe400078e0030 */
[----:B------:R-:W-:Y:S01]  /*4dc0*/  FFMA R225, R225, UR21, R40 ;  /* 0x00000015e1e17c23 */ /* 0x000fe20008000028 */
[----:B------:R-:W-:-:S04]  /*4dd0*/  LEA.HI.X R25, R42, UR11, R43, 0x2, P1 ;  /* 0x0000000b2a197c11 */ /* 0x000fc800088f142b */
[----:B------:R0:W-:Y:S04]  /*4de0*/  @P0 STG.E desc[UR18][R36.64+0x20], R225 ;  /* 0x000020e124000986 */ /* 0x0001e8000c101912 */
[----:B------:R2:W3:Y:S01]  /*4df0*/  @P4 LDG.E.LTC128B R59, desc[UR18][R24.64] ;  /* 0x00000012183b4981 */ /* 0x0004e2000c1e1920 */
[----:B------:R-:W-:Y:S01]  /*4e00*/  IADD3 R38, P0, R38, R30, RZ ;  /* 0x0000001e26267210 */ /* 0x000fe20007f1e0ff */
[----:B------:R-:W-:Y:S01]  /*4e10*/  IMAD R56, R33, 0x1c, RZ ;  /* 0x0000001c21387824 */ /* 0x000fe200078e02ff */
[----:B------:R-:W-:Y:S02]  /*4e20*/  ISETP.GT.AND P1, PT, R51, 0x9, PT ;  /* 0x000000093300780c */ /* 0x000fe40003f24270 */
[----:B------:R-:W-:Y:S01]  /*4e30*/  IADD3 R41, P5, R38, R28, RZ ;  /* 0x0000001c26297210 */ /* 0x000fe20007fbe0ff */
[----:B------:R-:W-:Y:S01]  /*4e40*/  IMAD.X R39, R45, 0x1, R31, P0 ;  /* 0x000000012d277824 */ /* 0x000fe200000e061f */
[----:B------:R-:W-:Y:S01]  /*4e50*/  ISETP.GT.AND P0, PT, R50, RZ, P1 ;  /* 0x000000ff3200720c */ /* 0x000fe20000f04270 */
[----:B--2---:R-:W-:-:S04]  /*4e60*/  IMAD.WIDE.U32 R24, R32, 0x1c, R36 ;  /* 0x0000001c20187825 */ /* 0x004fc800078e0024 */
[----:B------:R-:W-:Y:S01]  /*4e70*/  IMAD.X R42, R39, 0x1, R27, P5 ;  /* 0x00000001272a7824 */ /* 0x000fe200028e061b */
[----:B------:R-:W-:Y:S01]  /*4e80*/  LEA R40, P5, R41, UR10, 0x2 ;  /* 0x0000000a29287c11 */ /* 0x000fe2000f8a10ff */
[----:B------:R-:W-:-:S03]  /*4e90*/  IMAD.IADD R25, R25, 0x1, R56 ;  /* 0x0000000119197824 */ /* 0x000fc600078e0238 */
[----:B------:R-:W-:Y:S01]  /*4ea0*/  LEA.HI.X R41, R41, UR11, R42, 0x2, P5 ;  /* 0x0000000b29297c11 */ /* 0x000fe2000a8f142a */
[----:B---3--:R-:W-:-:S04]  /*4eb0*/  FMUL R43, R59, UR20 ;  /* 0x000000143b2b7c20 */ /* 0x008fc80008400000 */
[----:B------:R-:W-:-:S05]  /*4ec0*/  FFMA R49, R224, UR21, R43 ;  /* 0x00000015e0317c23 */ /* 0x000fca000800002b */
[----:B------:R2:W-:Y:S04]  /*4ed0*/  @P4 STG.E desc[UR18][R24.64], R49 ;  /* 0x0000003118004986 */ /* 0x0005e8000c101912 */
[----:B------:R3:W4:Y:S01]  /*4ee0*/  @P0 LDG.E.LTC128B R59, desc[UR18][R40.64] ;  /* 0x00000012283b0981 */ /* 0x000722000c1e1920 */
[C---:B------:R-:W-:Y:S01]  /*4ef0*/  IMAD.SHL.U32 R58, R32.reuse, 0x20, RZ ;  /* 0x00000020203a7824 */ /* 0x040fe200078e00ff */
[----:B------:R-:W-:Y:S01]  /*4f00*/  SHF.L.U64.HI R33, R32, 0x5, R33 ;  /* 0x0000000520217819 */ /* 0x000fe20000010221 */
[----:B------:R-:W-:Y:S01]  /*4f10*/  BSSY B1, `(.L_x_35) ;  /* 0x0000018000017945 */ /* 0x000fe20003800000 */
[----:B------:R-:W-:Y:S01]  /*4f20*/  ISETP.GT.AND P2, PT, R50, 0x8, P2 ;  /* 0x000000083200780c */ /* 0x000fe20001744270 */
[----:B---3--:R-:W-:-:S04]  /*4f30*/  IMAD.WIDE.U32 R40, R30, 0x7, R46 ;  /* 0x000000071e287825 */ /* 0x008fc800078e002e */
[----:B------:R-:W-:Y:S02]  /*4f40*/  IMAD.IADD R43, R54, 0x1, R41 ;  /* 0x00000001362b7824 */ /* 0x000fe400078e0229 */
[----:B------:R-:W-:Y:S01]  /*4f50*/  IMAD.MOV.U32 R42, RZ, RZ, R40 ;  /* 0x000000ffff2a7224 */ /* 0x000fe200078e0028 */
[----:B------:R-:W-:-:S03]  /*4f60*/  IADD3 R40, P5, R40, R30, RZ ;  /* 0x0000001e28287210 */ /* 0x000fc60007fbe0ff */
[----:B------:R-:W-:-:S04]  /*4f70*/  IMAD.WIDE.U32 R44, R53, R30, R42 ;  /* 0x0000001e352c7225 */ /* 0x000fc800078e002a */
[----:B------:R-:W-:Y:S01]  /*4f80*/  IMAD.X R41, R43, 0x1, R31, P5 ;  /* 0x000000012b297824 */ /* 0x000fe200028e061f */
[----:B------:R-:W-:Y:S01]  /*4f90*/  IADD3 R44, P4, R34, R44, RZ ;  /* 0x0000002c222c7210 */ /* 0x000fe20007f9e0ff */
[----:B------:R-:W-:-:S03]  /*4fa0*/  IMAD.WIDE.U32 R46, R53, R30, R40 ;  /* 0x0000001e352e7225 */ /* 0x000fc600078e0028 */
[----:B------:R-:W-:Y:S02]  /*4fb0*/  IADD3.X R45, R35, R55, R45, P4, !PT ;  /* 0x00000037232d7210 */ /* 0x000fe400027fe42d */
[----:B0-----:R-:W-:Y:S02]  /*4fc0*/  IADD3 R36, P4, R58, R36, RZ ;  /* 0x000000243a247210 */ /* 0x001fe40007f9e0ff */
[----:B------:R-:W-:Y:S01]  /*4fd0*/  IADD3 R46, P5, R34, R46, RZ ;  /* 0x0000002e222e7210 */ /* 0x000fe20007fbe0ff */
[----:B------:R-:W-:Y:S01]  /*4fe0*/  IMAD.WIDE.U32 R44, R52, UR23, R44 ;  /* 0x00000017342c7c25 */ /* 0x000fe2000f8e002c */
[----:B------:R-:W-:Y:S02]  /*4ff0*/  IADD3.X R37, R33, R37, RZ, P4, !PT ;  /* 0x0000002521257210 */ /* 0x000fe400027fe4ff */
[----:B------:R-:W-:Y:S01]  /*5000*/  IADD3.X R47, R35, R55, R47, P5, !PT ;  /* 0x00000037232f7210 */ /* 0x000fe20002ffe42f */
[----:B------:R-:W-:Y:S01]  /*5010*/  VIADD R45, R45, UR6 ;  /* 0x000000062d2d7c36 */ /* 0x000fe20008000000 */
[----:B------:R-:W-:-:S04]  /*5020*/  LEA R48, P4, R44, UR10, 0x2 ;  /* 0x0000000a2c307c11 */ /* 0x000fc8000f8810ff */
[----:B--2---:R-:W-:Y:S01]  /*5030*/  LEA.HI.X R49, R44, UR11, R45, 0x2, P4 ;  /* 0x0000000b2c317c11 */ /* 0x004fe2000a0f142d */
[----:B----4-:R-:W-:-:S04]  /*5040*/  FMUL R60, R59, UR20 ;  /* 0x000000143b3c7c20 */ /* 0x010fc80008400000 */
[----:B------:R-:W-:-:S05]  /*5050*/  FFMA R223, R223, UR21, R60 ;  /* 0x00000015dfdf7c23 */ /* 0x000fca000800003c */
[----:B------:R0:W-:Y:S01]  /*5060*/  @P0 STG.E desc[UR18][R36.64], R223 ;  /* 0x000000df24000986 */ /* 0x0001e2000c101912 */
[----:B------:R-:W-:Y:S05]  /*5070*/  @!P2 BRA `(.L_x_36) ;  /* 0x000000000004a947 */ /* 0x000fea0003800000 */
[----:B------:R2:W5:Y:S02]  /*5080*/  LDG.E.LTC128B R59, desc[UR18][R48.64+0x20] ;  /* 0x00002012303b7981 */ /* 0x000564000c1e1920 */
.L_x_36:
[----:B------:R-:W-:Y:S05]  /*5090*/  BSYNC B1 ;  /* 0x0000000000017941 */ /* 0x000fea0003800000 */
.L_x_35:
[----:B-----5:R-:W-:Y:S01]  /*50a0*/  FMUL R45, R59, UR20 ;  /* 0x000000143b2d7c20 */ /* 0x020fe20008400000 */
[----:B------:R-:W-:Y:S01]  /*50b0*/  ISETP.GT.AND P1, PT, R50, 0x8, P1 ;  /* 0x000000083200780c */ /* 0x000fe20000f24270 */
[----:B------:R-:W-:Y:S01]  /*50c0*/  IMAD.WIDE.U32 R46, R52, UR23, R46 ;  /* 0x00000017342e7c25 */ /* 0x000fe2000f8e002e */
[----:B------:R-:W-:-:S03]  /*50d0*/  ISETP.GT.AND P0, PT, R51, 0x10, PT ;  /* 0x000000103300780c */ /* 0x000fc60003f04270 */
[----:B--2---:R-:W-:Y:S01]  /*50e0*/  FFMA R49, R222, UR21, R45 ;  /* 0x00000015de317c23 */ /* 0x004fe2000800002d */
[----:B------:R-:W-:Y:S01]  /*50f0*/  BSSY B1, `(.L_x_37) ;  /* 0x000000c000017945 */ /* 0x000fe20003800000 */
[----:B------:R-:W-:Y:S01]  /*5100*/  IMAD.WIDE.U32 R38, R30, 0x7, R38 ;  /* 0x000000071e267825 */ /* 0x000fe200078e0026 */
[----:B------:R-:W-:Y:S02]  /*5110*/  LEA R44, P5, R46, UR10, 0x2 ;  /* 0x0000000a2e2c7c11 */ /* 0x000fe4000f8a10ff */
[----:B------:R2:W-:Y:S01]  /*5120*/  @P2 STG.E desc[UR18][R24.64+0x20], R49 ;  /* 0x0000203118002986 */ /* 0x0005e2000c101912 */
[----:B------:R-:W-:Y:S01]  /*5130*/  VIADD R45, R47, UR6 ;  /* 0x000000062f2d7c36 */ /* 0x000fe20008000000 */
[----:B------:R-:W-:Y:S01]  /*5140*/  IADD3 R47, P6, R28, R38, RZ ;  /* 0x000000261c2f7210 */ /* 0x000fe20007fde0ff */
[----:B------:R-:W-:Y:S01]  /*5150*/  IMAD.IADD R48, R54, 0x1, R39 ;  /* 0x0000000136307824 */ /* 0x000fe200078e0227 */
[----:B------:R-:W-:Y:S02]  /*5160*/  ISETP.GT.AND P4, PT, R50, RZ, P0 ;  /* 0x000000ff3200720c */ /* 0x000fe40000784270 */
[----:B------:R-:W-:Y:S01]  /*5170*/  LEA.HI.X R45, R46, UR11, R45, 0x2, P5 ;  /* 0x0000000b2e2d7c11 */ /* 0x000fe2000a8f142d */
[----:B------:R-:W-:Y:S01]  /*5180*/  IMAD.X R46, R48, 0x1, R27, P6 ;  /* 0x00000001302e7824 */ /* 0x000fe200030e061b */
[----:B------:R-:W-:Y:S09]  /*5190*/  @!P1 BRA `(.L_x_38) ;  /* 0x0000000000049947 */ /* 0x000ff20003800000 */
[----:B------:R3:W5:Y:S02]  /*51a0*/  LDG.E.LTC128B R59, desc[UR18][R44.64+0x20] ;  /* 0x000020122c3b7981 */ /* 0x000764000c1e1920 */
.L_x_38:
[----:B------:R-:W-:Y:S05]  /*51b0*/  BSYNC B1 ;  /* 0x0000000000017941 */ /* 0x000fea0003800000 */
.L_x_37:
[----:B---3-5:R-:W-:Y:S01]  /*51c0*/  FMUL R44, R59, UR20 ;  /* 0x000000143b2c7c20 */ /* 0x028fe20008400000 */
[----:B--2---:R-:W-:-:S03]  /*51d0*/  LEA R24, P2, R47, UR10, 0x2 ;  /* 0x0000000a2f187c11 */ /* 0x004fc6000f8410ff */
[----:B------:R-:W-:Y:S01]  /*51e0*/  FFMA R221, R221, UR21, R44 ;  /* 0x00000015dddd7c23 */ /* 0x000fe2000800002c */
[----:B------:R-:W-:-:S04]  /*51f0*/  LEA.HI.X R25, R47, UR11, R46, 0x2, P2 ;  /* 0x0000000b2f197c11 */ /* 0x000fc800090f142e */
[----:B------:R2:W-:Y:S04]  /*5200*/  @P1 STG.E desc[UR18][R36.64+0x20], R221 ;  /* 0x000020dd24001986 */ /* 0x0005e8000c101912 */
[----:B------:R3:W4:Y:S01]  /*5210*/  @P4 LDG.E.LTC128B R59, desc[UR18][R24.64] ;  /* 0x00000012183b4981 */ /* 0x000722000c1e1920 */
[----:B------:R-:W-:Y:S01]  /*5220*/  IMAD.WIDE.U32 R42, R30, 0x7, R42 ;  /* 0x000000071e2a7825 */ /* 0x000fe200078e002a */
[----:B------:R-:W-:Y:S01]  /*5230*/  IADD3 R38, P2, R38, R30, RZ ;  /* 0x0000001e26267210 */ /* 0x000fe20007f5e0ff */
[----:B------:R-:W-:Y:S02]  /*5240*/  BSSY B1, `(.L_x_39) ;  /* 0x0000017000017945 */ /* 0x000fe40003800000 */
[----:B------:R-:W-:-:S04]  /*5250*/  IMAD.WIDE.U32 R44, R32, 0x1c, R36 ;  /* 0x0000001c202c7825 */ /* 0x000fc800078e0024 */
[----:B------:R-:W-:Y:S01]  /*5260*/  IMAD.IADD R45, R56, 0x1, R45 ;  /* 0x00000001382d7824 */ /* 0x000fe200078e022d */
[----:B---3--:R-:W-:Y:S01]  /*5270*/  IADD3 R24, P1, R42, R30, RZ ;  /* 0x0000001e2a187210 */ /* 0x008fe20007f3e0ff */
[----:B------:R-:W-:Y:S01]  /*5280*/  IMAD.X R39, R48, 0x1, R31, P2 ;  /* 0x0000000130277824 */ /* 0x000fe200010e061f */
[----:B------:R-:W-:Y:S01]  /*5290*/  IADD3 R48, P2, R38, R28, RZ ;  /* 0x0000001c26307210 */ /* 0x000fe20007f5e0ff */
[----:B------:R-:W-:Y:S01]  /*52a0*/  IMAD.WIDE.U32 R40, R30, 0x7, R40 ;  /* 0x000000071e287825 */ /* 0x000fe200078e0028 */
[----:B------:R-:W-:Y:S02]  /*52b0*/  IADD3.X R25, R31, R54, R43, P1, !PT ;  /* 0x000000361f197210 */ /* 0x000fe40000ffe42b */
[-C--:B------:R-:W-:Y:S01]  /*52c0*/  IADD3 R40, P6, R40, R30.reuse, RZ ;  /* 0x0000001e28287210 */ /* 0x080fe20007fde0ff */
[----:B------:R-:W-:-:S03]  /*52d0*/  IMAD.WIDE.U32 R42, R53, R30, R24 ;  /* 0x0000001e352a7225 */ /* 0x000fc600078e0018 */
[----:B------:R-:W-:Y:S02]  /*52e0*/  IADD3.X R41, R31, R54, R41, P6, !PT ;  /* 0x000000361f297210 */ /* 0x000fe400037fe429 */
[----:B------:R-:W-:-:S04]  /*52f0*/  IADD3 R42, P1, R34, R42, RZ ;  /* 0x0000002a222a7210 */ /* 0x000fc80007f3e0ff */
[----:B------:R-:W-:Y:S02]  /*5300*/  IADD3.X R43, R35, R55, R43, P1, !PT ;  /* 0x00000037232b7210 */ /* 0x000fe40000ffe42b */
[----:B------:R-:W-:-:S04]  /*5310*/  ISETP.GT.AND P1, PT, R51, 0x11, PT ;  /* 0x000000113300780c */ /* 0x000fc80003f24270 */
[----:B------:R-:W-:Y:S01]  /*5320*/  ISETP.GT.AND P5, PT, R50, RZ, P1 ;  /* 0x000000ff3200720c */ /* 0x000fe20000fa4270 */
[----:B----4-:R-:W-:-:S04]  /*5330*/  FMUL R47, R59, UR20 ;  /* 0x000000143b2f7c20 */ /* 0x010fc80008400000 */
[----:B------:R-:W-:Y:S01]  /*5340*/  FFMA R49, R220, UR21, R47 ;  /* 0x00000015dc317c23 */ /* 0x000fe2000800002f */
[----:B------:R-:W-:Y:S01]  /*5350*/  IMAD.X R47, R39, 0x1, R27, P2 ;  /* 0x00000001272f7824 */ /* 0x000fe200010e061b */
[----:B------:R-:W-:-:S03]  /*5360*/  LEA R46, P2, R48, UR10, 0x2 ;  /* 0x0000000a302e7c11 */ /* 0x000fc6000f8410ff */
[----:B------:R2:W-:Y:S01]  /*5370*/  @P4 STG.E desc[UR18][R44.64], R49 ;  /* 0x000000312c004986 */ /* 0x0005e2000c101912 */
[----:B------:R-:W-:Y:S02]  /*5380*/  LEA.HI.X R47, R48, UR11, R47, 0x2, P2 ;  /* 0x0000000b302f7c11 */ /* 0x000fe400090f142f */
[----:B------:R-:W-:Y:S07]  /*5390*/  @!P5 BRA `(.L_x_40) ;  /* 0x000000000004d947 */ /* 0x000fee0003800000 */
[----:B------:R3:W5:Y:S02]  /*53a0*/  LDG.E.LTC128B R59, desc[UR18][R46.64] ;  /* 0x000000122e3b7981 */ /* 0x000764000c1e1920 */
.L_x_40:
[----:B------:R-:W-:Y:S05]  /*53b0*/  BSYNC B1 ;  /* 0x0000000000017941 */ /* 0x000fea0003800000 */
.L_x_39:
[----:B0-2---:R-:W-:Y:S01]  /*53c0*/  IADD3 R36, P4, R36, R58, RZ ;  /* 0x0000003a24247210 */ /* 0x005fe20007f9e0ff */
[----:B-----5:R-:W-:Y:S01]  /*53d0*/  FMUL R60, R59, UR20 ;  /* 0x000000143b3c7c20 */ /* 0x020fe20008400000 */
[----:B------:R-:W-:Y:S01]  /*53e0*/  ISETP.GT.AND P2, PT, R50, 0x8, P0 ;  /* 0x000000083200780c */ /* 0x000fe20000744270 */
[----:B---3--:R-:W-:Y:S01]  /*53f0*/  IMAD.WIDE.U32 R46, R53, R30, R40 ;  /* 0x0000001e352e7225 */ /* 0x008fe200078e0028 */
[----:B------:R-:W-:Y:S03]  /*5400*/  BSSY B1, `(.L_x_41) ;  /* 0x000000c000017945 */ /* 0x000fe60003800000 */
[----:B------:R-:W-:Y:S01]  /*5410*/  FFMA R219, R219, UR21, R60 ;  /* 0x00000015dbdb7c23 */ /* 0x000fe2000800003c */
[----:B------:R-:W-:Y:S01]  /*5420*/  IMAD.X R37, R37, 0x1, R33, P4 ;  /* 0x0000000125257824 */ /* 0x000fe200020e0621 */
[----:B------:R-:W-:Y:S01]  /*5430*/  IADD3 R46, P4, R34, R46, RZ ;  /* 0x0000002e222e7210 */ /* 0x000fe20007f9e0ff */
[----:B------:R-:W-:-:S03]  /*5440*/  IMAD.WIDE.U32 R42, R52, UR23, R42 ;  /* 0x00000017342a7c25 */ /* 0x000fc6000f8e002a */
[----:B------:R0:W-:Y:S01]  /*5450*/  @P5 STG.E desc[UR18][R36.64], R219 ;  /* 0x000000db24005986 */ /* 0x0001e2000c101912 */
[----:B------:R-:W-:Y:S01]  /*5460*/  VIADD R43, R43, UR6 ;  /* 0x000000062b2b7c36 */ /* 0x000fe20008000000 */
[C---:B------:R-:W-:Y:S02]  /*5470*/  LEA R48, P0, R42.reuse, UR10, 0x2 ;  /* 0x0000000a2a307c11 */ /* 0x040fe4000f8010ff */
[----:B------:R-:W-:Y:S02]  /*5480*/  IADD3.X R47, R35, R55, R47, P4, !PT ;  /* 0x00000037232f7210 */ /* 0x000fe400027fe42f */
[----:B------:R-:W-:Y:S01]  /*5490*/  LEA.HI.X R49, R42, UR11, R43, 0x2, P0 ;  /* 0x0000000b2a317c11 */ /* 0x000fe200080f142b */
[----:B------:R-:W-:Y:S08]  /*54a0*/  @!P2 BRA `(.L_x_42) ;  /* 0x000000000004a947 */ /* 0x000ff00003800000 */
[----:B------:R2:W5:Y:S02]  /*54b0*/  LDG.E.LTC128B R59, desc[UR18][R48.64+0x20] ;  /* 0x00002012303b7981 */ /* 0x000564000c1e1920 */
.L_x_42:
[----:B------:R-:W-:Y:S05]  /*54c0*/  BSYNC B1 ;  /* 0x0000000000017941 */ /* 0x000fea0003800000 */
.L_x_41:
[----:B-----5:R-:W-:Y:S01]  /*54d0*/  FMUL R43, R59, UR20 ;  /* 0x000000143b2b7c20 */ /* 0x020fe20008400000 */
[----:B------:R-:W-:Y:S01]  /*54e0*/  ISETP.GT.AND P1, PT, R50, 0x8, P1 ;  /* 0x000000083200780c */ /* 0x000fe20000f24270 */
[----:B------:R-:W-:Y:S01]  /*54f0*/  IMAD.WIDE.U32 R46, R52, UR23, R46 ;  /* 0x00000017342e7c25 */ /* 0x000fe2000f8e002e */
[----:B------:R-:W-:-:S03]  /*5500*/  ISETP.GT.AND P0, PT, R51, 0x18, PT ;  /* 0x000000183300780c */ /* 0x000fc60003f04270 */
[----:B--2---:R-:W-:Y:S01]  /*5510*/  FFMA R49, R218, UR21, R43 ;  /* 0x00000015da317c23 */ /* 0x004fe2000800002b */
[----:B------:R-:W-:Y:S01]  /*5520*/  BSSY B1, `(.L_x_43) ;  /* 0x000000c000017945 */ /* 0x000fe20003800000 */
[----:B------:R-:W-:Y:S01]  /*5530*/  IMAD.WIDE.U32 R38, R30, 0x7, R38 ;  /* 0x000000071e267825 */ /* 0x000fe200078e0026 */
[----:B------:R-:W-:Y:S02]  /*5540*/  IADD3 R43, R47, UR6, RZ ;  /* 0x000000062f2b7c10 */ /* 0x000fe4000fffe0ff */
[----:B------:R2:W-:Y:S01]  /*5550*/  @P2 STG.E desc[UR18][R44.64+0x20], R49 ;  /* 0x000020312c002986 */ /* 0x0005e2000c101912 */
[----:B------:R-:W-:Y:S01]  /*5560*/  LEA R42, P5, R46, UR10, 0x2 ;  /* 0x0000000a2e2a7c11 */ /* 0x000fe2000f8a10ff */
[----:B------:R-:W-:Y:S01]  /*5570*/  IMAD.IADD R48, R54, 0x1, R39 ;  /* 0x0000000136307824 */ /* 0x000fe200078e0227 */
[----:B------:R-:W-:Y:S02]  /*5580*/  IADD3 R47, P6, R28, R38, RZ ;  /* 0x000000261c2f7210 */ /* 0x000fe40007fde0ff */
[----:B------:R-:W-:-:S02]  /*5590*/  LEA.HI.X R43, R46, UR11, R43, 0x2, P5 ;  /* 0x0000000b2e2b7c11 */ /* 0x000fc4000a8f142b */
[----:B------:R-:W-:Y:S01]  /*55a0*/  ISETP.GT.AND P4, PT, R50, RZ, P0 ;  /* 0x000000ff3200720c */ /* 0x000fe20000784270 */
[----:B------:R-:W-:Y:S01]  /*55b0*/  IMAD.X R46, R48, 0x1, R27, P6 ;  /* 0x00000001302e7824 */ /* 0x000fe200030e061b */
[----:B------:R-:W-:Y:S11]  /*55c0*/  @!P1 BRA `(.L_x_44) ;  /* 0x0000000000049947 */ /* 0x000ff60003800000 */
[----:B------:R3:W5:Y:S02]  /*55d0*/  LDG.E.LTC128B R59, desc[UR18][R42.64+0x20] ;  /* 0x000020122a3b7981 */ /* 0x000764000c1e1920 */
.L_x_44:
[----:B------:R-:W-:Y:S05]  /*55e0*/  BSYNC B1 ;  /* 0x0000000000017941 */ /* 0x000fea0003800000 */
.L_x_43:
[----:B--2--5:R-:W-:Y:S01]  /*55f0*/  FMUL R44, R59, UR20 ;  /* 0x000000143b2c7c20 */ /* 0x024fe20008400000 */
[----:B---3--:R-:W-:Y:S01]  /*5600*/  LEA R42, P2, R47, UR10, 0x2 ;  /* 0x0000000a2f2a7c11 */ /* 0x008fe2000f8410ff */
[----:B------:R-:W-:Y:S02]  /*5610*/  IMAD.MOV.U32 R45, RZ, RZ, R37 ;  /* 0x000000ffff2d7224 */ /* 0x000fe400078e0025 */
[----:B------:R-:W-:Y:S01]  /*5620*/  FFMA R217, R217, UR21, R44 ;  /* 0x00000015d9d97c23 */ /* 0x000fe2000800002c */
[----:B------:R-:W-:Y:S01]  /*5630*/  IMAD.MOV.U32 R44, RZ, RZ, R36 ;  /* 0x000000ffff2c7224 */ /* 0x000fe200078e0024 */
[----:B------:R-:W-:-:S04]  /*5640*/  LEA.HI.X R43, R47, UR11, R46, 0x2, P2 ;  /* 0x0000000b2f2b7c11 */ /* 0x000fc800090f142e */
[----:B------:R2:W-:Y:S04]  /*5650*/  @P1 STG.E desc[UR18][R44.64+0x20], R217 ;  /* 0x000020d92c001986 */ /* 0x0005e8000c101912 */
[----:B------:R3:W4:Y:S01]  /*5660*/  @P4 LDG.E.LTC128B R59, desc[UR18][R42.64] ;  /* 0x000000122a3b4981 */ /* 0x000722000c1e1920 */
[----:B------:R-:W-:Y:S01]  /*5670*/  IMAD.WIDE.U32 R24, R30, 0x7, R24 ;  /* 0x000000071e187825 */ /* 0x000fe200078e0018 */
[----:B------:R-:W-:Y:S01]  /*5680*/  IADD3 R38, P2, R38, R30, RZ ;  /* 0x0000001e26267210 */ /* 0x000fe20007f5e0ff */
[----:B------:R-:W-:Y:S02]  /*5690*/  BSSY B1, `(.L_x_45) ;  /* 0x0000017000017945 */ /* 0x000fe40003800000 */
[----:B------:R-:W-:-:S04]  /*56a0*/  IMAD.WIDE.U32 R40, R30, 0x7, R40 ;  /* 0x000000071e287825 */ /* 0x000fc800078e0028 */
[----:B--2---:R-:W-:Y:S01]  /*56b0*/  IMAD.WIDE.U32 R44, R32, 0x1c, R44 ;  /* 0x0000001c202c7825 */ /* 0x004fe200078e002c */
[-C--:B---3--:R-:W-:Y:S02]  /*56c0*/  IADD3 R42, P1, R24, R30.reuse, RZ ;  /* 0x0000001e182a7210 */ /* 0x088fe40007f3e0ff */
[----:B------:R-:W-:Y:S01]  /*56d0*/  IADD3 R40, P6, R40, R30, RZ ;  /* 0x0000001e28287210 */ /* 0x000fe20007fde0ff */
[----:B------:R-:W-:Y:S01]  /*56e0*/  IMAD.IADD R45, R56, 0x1, R45 ;  /* 0x00000001382d7824 */ /* 0x000fe200078e022d */
[C---:B------:R-:W-:Y:S01]  /*56f0*/  IADD3.X R43, R31.reuse, R54, R25, P1, !PT ;  /* 0x000000361f2b7210 */ /* 0x040fe20000ffe419 */
[----:B------:R-:W-:Y:S01]  /*5700*/  IMAD.X R39, R48, 0x1, R31, P2 ;  /* 0x0000000130277824 */ /* 0x000fe200010e061f */
[----:B------:R-:W-:Y:S02]  /*5710*/  IADD3 R48, P2, R38, R28, RZ ;  /* 0x0000001c26307210 */ /* 0x000fe40007f5e0ff */
[----:B------:R-:W-:Y:S01]  /*5720*/  IADD3.X R41, R31, R54, R41, P6, !PT ;  /* 0x000000361f297210 */ /* 0x000fe200037fe429 */
[----:B------:R-:W-:-:S03]  /*5730*/  IMAD.WIDE.U32 R24, R53, R30, R42 ;  /* 0x0000001e35187225 */ /* 0x000fc600078e002a */
        /* <DEDUP_REMOVED lines=12> */
.L_x_46:
[----:B------:R-:W-:Y:S05]  /*5800*/  BSYNC B1 ;  /* 0x0000000000017941 */ /* 0x000fea0003800000 */
.L_x_45:
[----:B0-----:R-:W-:Y:S01]  /*5810*/  IADD3 R36, P4, R36, R58, RZ ;  /* 0x0000003a24247210 */ /* 0x001fe20007f9e0ff */
        /* <DEDUP_REMOVED lines=9> */
[----:B------:R-:W-:Y:S02]  /*58b0*/  IADD3.X R47, R35, R55, R47, P4, !PT ;  /* 0x00000037232f7210 */ /* 0x000fe400027fe42f */
[----:B------:R-:W-:Y:S02]  /*58c0*/  IADD3 R25, R25, UR6, RZ ;  /* 0x0000000619197c10 */ /* 0x000fe4000fffe0ff */
[----:B------:R-:W-:-:S04]  /*58d0*/  LEA R48, P0, R24, UR10, 0x2 ;  /* 0x0000000a18307c11 */ /* 0x000fc8000f8010ff */
[----:B--2---:R-:W-:Y:S01]  /*58e0*/  LEA.HI.X R49, R24, UR11, R25, 0x2, P0 ;  /* 0x0000000b18317c11 */ /* 0x004fe200080f1419 */
[----:B------:R-:W-:Y:S08]  /*58f0*/  @!P2 BRA `(.L_x_48) ;  /* 0x000000000004a947 */ /* 0x000ff00003800000 */
[----:B------:R2:W5:Y:S02]  /*5900*/  LDG.E.LTC128B R59, desc[UR18][R48.64+0x20] ;  /* 0x00002012303b7981 */ /* 0x000564000c1e1920 */
.L_x_48:
[----:B------:R-:W-:Y:S05]  /*5910*/  BSYNC B1 ;  /* 0x0000000000017941 */ /* 0x000fea0003800000 */
.L_x_47:
        /* <DEDUP_REMOVED lines=17> */
.L_x_50:
[----:B------:R-:W-:Y:S05]  /*5a30*/  BSYNC B1 ;  /* 0x0000000000017941 */ /* 0x000fea0003800000 */
.L_x_49:
        /* <DEDUP_REMOVED lines=9> */
[-C--:B------:R-:W-:Y:S01]  /*5ad0*/  IADD3 R38, P2, R38, R30.reuse, RZ ;  /* 0x0000001e26267210 */ /* 0x080fe20007f5e0ff */
[----:B------:R-:W-:Y:S02]  /*5ae0*/  BSSY B1, `(.L_x_51) ;  /* 0x0000017000017945 */ /* 0x000fe40003800000 */
[----:B------:R-:W-:Y:S01]  /*5af0*/  IMAD.WIDE.U32 R40, R30, 0x7, R40 ;  /* 0x000000071e287825 */ /* 0x000fe200078e0028 */
[----:B------:R-:W-:-:S03]  /*5b00*/  IADD3 R42, P1, R42, R30, RZ ;  /* 0x0000001e2a2a7210 */ /* 0x000fc60007f3e0ff */
[----:B--2---:R-:W-:Y:S01]  /*5b10*/  IMAD.WIDE.U32 R44, R32, 0x1c, R44 ;  /* 0x0000001c202c7825 */ /* 0x004fe200078e002c */
[----:B------:R-:W-:Y:S02]  /*5b20*/  IADD3.X R43, R31, R54, R43, P1, !PT ;  /* 0x000000361f2b7210 */ /* 0x000fe40000ffe42b */
[-C--:B------:R-:W-:Y:S01]  /*5b30*/  IADD3 R40, P6, R40, R30.reuse, RZ ;  /* 0x0000001e28287210 */ /* 0x080fe20007fde0ff */
[----:B------:R-:W-:Y:S02]  /*5b40*/  IMAD.IADD R45, R56, 0x1, R45 ;  /* 0x00000001382d7824 */ /* 0x000fe400078e022d */
[----:B---3--:R-:W-:Y:S01]  /*5b50*/  IMAD.WIDE.U32 R24, R53, R30, R42 ;  /* 0x0000001e35187225 */ /* 0x008fe200078e002a */
[----:B------:R-:W-:-:S03]  /*5b60*/  IADD3.X R41, R31, R54, R41, P6, !PT ;  /* 0x000000361f297210 */ /* 0x000fc600037fe429 */
[----:B------:R-:W-:Y:S01]  /*5b70*/  IMAD.X R39, R48, 0x1, R31, P2 ;  /* 0x0000000130277824 */ /* 0x000fe200010e061f */
[----:B------:R-:W-:Y:S02]  /*5b80*/  IADD3 R24, P1, R34, R24, RZ ;  /* 0x0000001822187210 */ /* 0x000fe40007f3e0ff */
[----:B------:R-:W-:Y:S02]  /*5b90*/  IADD3 R48, P2, R38, R28, RZ ;  /* 0x0000001c26307210 */ /* 0x000fe40007f5e0ff */
        /* <DEDUP_REMOVED lines=11> */
.L_x_52:
[----:B------:R-:W-:Y:S05]  /*5c50*/  BSYNC B1 ;  /* 0x0000000000017941 */ /* 0x000fea0003800000 */
.L_x_51:
[----:B0-----:R-:W-:Y:S01]  /*5c60*/  IADD3 R36, P4, R36, R58, RZ ;  /* 0x0000003a24247210 */ /* 0x001fe20007f9e0ff */
[----:B-----5:R-:W-:Y:S01]  /*5c70*/  FMUL R60, R59, UR20 ;  /* 0x000000143b3c7c20 */ /* 0x020fe20008400000 */
[----:B------:R-:W-:Y:S01]  /*5c80*/  ISETP.GT.AND P2, PT, R50, 0x8, P0 ;  /* 0x000000083200780c */ /* 0x000fe20000744270 */
[----:B---3--:R-:W-:Y:S01]  /*5c90*/  IMAD.WIDE.U32 R46, R53, R30, R40 ;  /* 0x0000001e352e7225 */ /* 0x008fe200078e0028 */
[----:B------:R-:W-:-:S03]  /*5ca0*/  IADD3.X R37, R37, R33, RZ, P4, !PT ;  /* 0x0000002125257210 */ /* 0x000fc600027fe4ff */
[----:B------:R-:W-:Y:S01]  /*5cb0*/  FFMA R211, R211, UR21, R60 ;  /* 0x00000015d3d37c23 */ /* 0x000fe2000800003c */
[----:B------:R-:W-:Y:S01]  /*5cc0*/  BSSY B1, `(.L_x_53) ;  /* 0x000000a000017945 */ /* 0x000fe20003800000 */
[----:B------:R-:W-:Y:S01]  /*5cd0*/  IMAD.WIDE.U32 R24, R52, UR23, R24 ;  /* 0x0000001734187c25 */ /* 0x000fe2000f8e0018 */
[----:B------:R-:W-:Y:S02]  /*5ce0*/  IADD3 R46, P4, R34, R46, RZ ;  /* 0x0000002e222e7210 */ /* 0x000fe40007f9e0ff */
[----:B------:R0:W-:Y:S01]  /*5cf0*/  @P5 STG.E desc[UR18][R36.64], R211 ;  /* 0x000000d324005986 */ /* 0x0001e2000c101912 */
[----:B------:R-:W-:Y:S01]  /*5d00*/  VIADD R25, R25, UR6 ;  /* 0x0000000619197c36 */ /* 0x000fe20008000000 */
[C---:B------:R-:W-:Y:S02]  /*5d10*/  LEA R48, P0, R24.reuse, UR10, 0x2 ;  /* 0x0000000a18307c11 */ /* 0x040fe4000f8010ff */
[----:B------:R-:W-:Y:S02]  /*5d20*/  IADD3.X R47, R35, R55, R47, P4, !PT ;  /* 0x00000037232f7210 */ /* 0x000fe400027fe42f */
[----:B--2---:R-:W-:Y:S01]  /*5d30*/  LEA.HI.X R49, R24, UR11, R25, 0x2, P0 ;  /* 0x0000000b18317c11 */ /* 0x004fe200080f1419 */
[----:B------:R-:W-:Y:S08]  /*5d40*/  @!P2 BRA `(.L_x_54) ;  /* 0x000000000004a947 */ /* 0x000ff00003800000 */
[----:B------:R2:W5:Y:S02]  /*5d50*/  LDG.E.LTC128B R59, desc[UR18][R48.64+0x20] ;  /* 0x00002012303b7981 */ /* 0x000564000c1e1920 */
.L_x_54:
[----:B------:R-:W-:Y:S05]  /*5d60*/  BSYNC B1 ;  /* 0x0000000000017941 */ /* 0x000fea0003800000 */
.L_x_53:
        /* <DEDUP_REMOVED lines=17> */
.L_x_56:
[----:B------:R-:W-:Y:S05]  /*5e80*/  BSYNC B1 ;  /* 0x0000000000017941 */ /* 0x000fea0003800000 */
.L_x_55:
        /* <DEDUP_REMOVED lines=27> */
[----:B------:R-:W-:Y:S02]  /*6040*/  IADD3.X R47, R39, R27, RZ, P2, !PT ;  /* 0x0000001b272f7210 */ /* 0x000fe400017fe4ff */
[C---:B------:R-:W-:Y:S02]  /*6050*/  LEA R46, P2, R48.reuse, UR10, 0x2 ;  /* 0x0000000a302e7c11 */ /* 0x040fe4000f8410ff */
[----:B------:R2:W-:Y:S02]  /*6060*/  @P4 STG.E desc[UR18][R44.64], R49 ;  /* 0x000000312c004986 */ /* 0x0005e4000c101912 */
[----:B------:R-:W-:Y:S01]  /*6070*/  LEA.HI.X R47, R48, UR11, R47, 0x2, P2 ;  /* 0x0000000b302f7c11 */ /* 0x000fe200090f142f */
[----:B------:R-:W-:Y:S08]  /*6080*/  @!P5 BRA `(.L_x_58) ;  /* 0x000000000004d947 */ /* 0x000ff00003800000 */
[----:B------:R3:W5:Y:S02]  /*6090*/  LDG.E.LTC128B R59, desc[UR18][R46.64] ;  /* 0x000000122e3b7981 */ /* 0x000764000c1e1920 */
.L_x_58:
[----:B------:R-:W-:Y:S05]  /*60a0*/  BSYNC B1 ;  /* 0x0000000000017941 */ /* 0x000fea0003800000 */
.L_x_57:
        /* <DEDUP_REMOVED lines=13> */
[----:B--2---:R-:W-:Y:S01]  /*6180*/  LEA.HI.X R49, R24, UR11, R25, 0x2, P0 ;  /* 0x0000000b18317c11 */ /* 0x004fe200080f1419 */
[----:B------:R-:W-:Y:S08]  /*6190*/  @!P2 BRA `(.L_x_60) ;  /* 0x000000000004a947 */ /* 0x000ff00003800000 */
[----:B------:R2:W5:Y:S02]  /*61a0*/  LDG.E.LTC128B R59, desc[UR18][R48.64+0x20] ;  /* 0x00002012303b7981 */ /* 0x000564000c1e1920 */
.L_x_60:
[----:B------:R-:W-:Y:S05]  /*61b0*/  BSYNC B1 ;  /* 0x0000000000017941 */ /* 0x000fea0003800000 */
.L_x_59:
        /* <DEDUP_REMOVED lines=17> */
.L_x_62:
[----:B------:R-:W-:Y:S05]  /*62d0*/  BSYNC B1 ;  /* 0x0000000000017941 */ /* 0x000fea0003800000 */
.L_x_61:
        /* <DEDUP_REMOVED lines=16> */
[----:B------:R-:W-:Y:S01]  /*63e0*/  IMAD.X R39, R48, 0x1, R31, P2 ;  /* 0x0000000130277824 */ /* 0x000fe200010e061f */
[----:B------:R-:W-:Y:S01]  /*63f0*/  IADD3 R45, R56, R45, RZ ;  /* 0x0000002d382d7210 */ /* 0x000fe20007ffe0ff */
[----:B---3--:R-:W-:Y:S01]  /*6400*/  IMAD.WIDE.U32 R24, R53, R30, R42 ;  /* 0x0000001e35187225 */ /* 0x008fe200078e002a */
[----:B------:R-:W-:Y:S02]  /*6410*/  IADD3 R48, P2, R38, R28, RZ ;  /* 0x0000001c26307210 */ /* 0x000fe40007f5e0ff */
        /* <DEDUP_REMOVED lines=13> */
.L_x_64:
[----:B------:R-:W-:Y:S05]  /*64f0*/  BSYNC B1 ;  /* 0x0000000000017941 */ /* 0x000fea0003800000 */
.L_x_63:
        /* <DEDUP_REMOVED lines=16> */
.L_x_66:
[----:B------:R-:W-:Y:S05]  /*6600*/  BSYNC B1 ;  /* 0x0000000000017941 */ /* 0x000fea0003800000 */
.L_x_65:
        /* <DEDUP_REMOVED lines=17> */
.L_x_68:
[----:B------:R-:W-:Y:S05]  /*6720*/  BSYNC B1 ;  /* 0x0000000000017941 */ /* 0x000fea0003800000 */
.L_x_67:
        /* <DEDUP_REMOVED lines=12> */
[----:B------:R-:W-:-:S02]  /*67f0*/  IADD3 R42, P1, R42, R30, RZ ;  /* 0x0000001e2a2a7210 */ /* 0x000fc40007f3e0ff */
[----:B------:R-:W-:Y:S01]  /*6800*/  IADD3.X R39, R48, R31, RZ, P2, !PT ;  /* 0x0000001f30277210 */ /* 0x000fe200017fe4ff */
[----:B--2---:R-:W-:Y:S01]  /*6810*/  IMAD.WIDE.U32 R44, R32, 0x1c, R44 ;  /* 0x0000001c202c7825 */ /* 0x004fe200078e002c */
[----:B------:R-:W-:Y:S02]  /*6820*/  IADD3.X R43, R31, R54, R43, P1, !PT ;  /* 0x000000361f2b7210 */ /* 0x000fe40000ffe42b */
[----:B------:R-:W-:Y:S01]  /*6830*/  IADD3 R48, P2, R38, R28, RZ ;  /* 0x0000001c26307210 */ /* 0x000fe20007f5e0ff */
[----:B------:R-:W-:Y:S01]  /*6840*/  IMAD.IADD R45, R56, 0x1, R45 ;  /* 0x00000001382d7824 */ /* 0x000fe200078e022d */
[-C--:B------:R-:W-:Y:S01]  /*6850*/  IADD3 R40, P6, R40, R30.reuse, RZ ;  /* 0x0000001e28287210 */ /* 0x080fe20007fde0ff */
[----:B---3--:R-:W-:-:S03]  /*6860*/  IMAD.WIDE.U32 R24, R53, R30, R42 ;  /* 0x0000001e35187225 */ /* 0x008fc600078e002a */
        /* <DEDUP_REMOVED lines=13> */
.L_x_70:
[----:B------:R-:W-:Y:S05]  /*6940*/  BSYNC B1 ;  /* 0x0000000000017941 */ /* 0x000fea0003800000 */
.L_x_69:
        /* <DEDUP_REMOVED lines=16> */
.L_x_72:
[----:B------:R-:W-:Y:S05]  /*6a50*/  BSYNC B1 ;  /* 0x0000000000017941 */ /* 0x000fea0003800000 */
.L_x_71:
        /* <DEDUP_REMOVED lines=17> */
.L_x_74:
[----:B------:R-:W-:Y:S05]  /*6b70*/  BSYNC B1 ;  /* 0x0000000000017941 */ /* 0x000fea0003800000 */
.L_x_73:
[----:B--2--5:R-:W-:Y:S01]  /*6b80*/  FMUL R44, R59, UR20 ;  /* 0x000000143b2c7c20 */ /* 0x024fe20008400000 */
[----:B---3--:R-:W-:Y:S02]  /*6b90*/  LEA R24, P2, R47, UR10, 0x2 ;  /* 0x0000000a2f187c11 */ /* 0x008fe4000f8410ff */
[----:B------:R-:W-:Y:S01]  /*6ba0*/  MOV R45, R37 ;  /* 0x00000025002d7202 */ /* 0x000fe20000000f00 */
        /* <DEDUP_REMOVED lines=30> */
.L_x_76:
[----:B------:R-:W-:Y:S05]  /*6d90*/  BSYNC B1 ;  /* 0x0000000000017941 */ /* 0x000fea0003800000 */
.L_x_75:
        /* <DEDUP_REMOVED lines=16> */
.L_x_78:
[----:B------:R-:W-:Y:S05]  /*6ea0*/  BSYNC B1 ;  /* 0x0000000000017941 */ /* 0x000fea0003800000 */
.L_x_77:
        /* <DEDUP_REMOVED lines=17> */
.L_x_80:
[----:B------:R-:W-:Y:S05]  /*6fc0*/  BSYNC B1 ;  /* 0x0000000000017941 */ /* 0x000fea0003800000 */
.L_x_79:
[----:B--2--5:R-:W-:Y:S01]  /*6fd0*/  FMUL R44, R59, UR20 ;  /* 0x000000143b2c7c20 */ /* 0x024fe20008400000 */
[----:B---3--:R-:W-:Y:S01]  /*6fe0*/  LEA R24, P2, R47, UR10, 0x2 ;  /* 0x0000000a2f187c11 */ /* 0x008fe2000f8410ff */
[----:B------:R-:W-:Y:S02]  /*6ff0*/  IMAD.MOV.U32 R45, RZ, RZ, R37 ;  /* 0x000000ffff2d7224 */ /* 0x000fe400078e0025 */
[----:B------:R-:W-:Y:S01]  /*7000*/  FFMA R193, R193, UR21, R44 ;  /* 0x00000015c1c17c23 */ /* 0x000fe2000800002c */
[----:B------:R-:W-:Y:S02]  /*7010*/  MOV R44, R36 ;  /* 0x00000024002c7202 */ /* 0x000fe40000000f00 */
[----:B------:R-:W-:-:S03]  /*7020*/  LEA.HI.X R25, R47, UR11, R46, 0x2, P2 ;  /* 0x0000000b2f197c11 */ /* 0x000fc600090f142e */
        /* <DEDUP_REMOVED lines=27> */
.L_x_82:
[----:B------:R-:W-:Y:S05]  /*71e0*/  BSYNC B1 ;  /* 0x0000000000017941 */ /* 0x000fea0003800000 */
.L_x_81:
        /* <DEDUP_REMOVED lines=16> */
.L_x_84:
[----:B------:R-:W-:Y:S05]  /*72f0*/  BSYNC B1 ;  /* 0x0000000000017941 */ /* 0x000fea0003800000 */
.L_x_83:
        /* <DEDUP_REMOVED lines=13> */
[----:B------:R-:W-:-:S02]  /*73d0*/  LEA.HI.X R25, R46, UR11, R25, 0x2, P5 ;  /* 0x0000000b2e197c11 */ /* 0x000fc4000a8f1419 */
[----:B------:R-:W-:Y:S01]  /*73e0*/  IADD3.X R46, R48, R27, RZ, P6, !PT ;  /* 0x0000001b302e7210 */ /* 0x000fe200037fe4ff */
[----:B------:R-:W-:Y:S08]  /*73f0*/  @!P1 BRA `(.L_x_86) ;  /* 0x0000000000049947 */ /* 0x000ff00003800000 */
[----:B------:R3:W5:Y:S02]  /*7400*/  LDG.E.LTC128B R59, desc[UR18][R24.64+0x20] ;  /* 0x00002012183b7981 */ /* 0x000764000c1e1920 */
.L_x_86:
[----:B------:R-:W-:Y:S05]  /*7410*/  BSYNC B1 ;  /* 0x0000000000017941 */ /* 0x000fea0003800000 */
.L_x_85:
        /* <DEDUP_REMOVED lines=33> */
.L_x_88:
[----:B------:R-:W-:Y:S05]  /*7630*/  BSYNC B1 ;  /* 0x0000000000017941 */ /* 0x000fea0003800000 */
.L_x_87:
        /* <DEDUP_REMOVED lines=16> */
.L_x_90:
[----:B------:R-:W-:Y:S05]  /*7740*/  BSYNC B1 ;  /* 0x0000000000017941 */ /* 0x000fea0003800000 */
.L_x_89:
[----:B--2--5:R-:W-:Y:S01]  /*7750*/  FMUL R49, R59, UR20 ;  /* 0x000000143b317c20 */ /* 0x024fe20008400000 */
[----:B------:R-:W-:Y:S01]  /*7760*/  ISETP.GT.AND P1, PT, R50, 0x8, P1 ;  /* 0x000000083200780c */ /* 0x000fe20000f24270 */
[----:B------:R-:W-:Y:S01]  /*7770*/  IMAD.WIDE.U32 R24, R52, UR23, R46 ;  /* 0x0000001734187c25 */ /* 0x000fe2000f8e002e */
[----:B------:R-:W-:-:S03]  /*7780*/  ISETP.GT.AND P0, PT, R51, 0x58, PT ;  /* 0x000000583300780c */ /* 0x000fc60003f04270 */
[----:B------:R-:W-:Y:S01]  /*7790*/  FFMA R49, R186, UR21, R49 ;  /* 0x00000015ba317c23 */ /* 0x000fe20008000031 */
[----:B------:R-:W-:Y:S01]  /*77a0*/  BSSY B1, `(.L_x_91) ;  /* 0x000000c000017945 */ /* 0x000fe20003800000 */
[----:B------:R-:W-:Y:S01]  /*77b0*/  IMAD.WIDE.U32 R46, R30, 0x7, R38 ;  /* 0x000000071e2e7825 */ /* 0x000fe200078e0026 */
[----:B------:R-:W-:Y:S02]  /*77c0*/  LEA R38, P5, R24, UR10, 0x2 ;  /* 0x0000000a18267c11 */ /* 0x000fe4000f8a10ff */
[----:B------:R2:W-:Y:S01]  /*77d0*/  @P2 STG.E desc[UR18][R44.64+0x20], R49 ;  /* 0x000020312c002986 */ /* 0x0005e2000c101912 */
[----:B------:R-:W-:Y:S01]  /*77e0*/  VIADD R39, R25, UR6 ;  /* 0x0000000619277c36 */ /* 0x000fe20008000000 */
[----:B------:R-:W-:Y:S02]  /*77f0*/  IADD3 R60, R54, R47, RZ ;  /* 0x0000002f363c7210 */ /* 0x000fe40007ffe0ff */
[----:B------:R-:W-:Y:S02]  /*7800*/  IADD3 R25, P6, R28, R46, RZ ;  /* 0x0000002e1c197210 */ /* 0x000fe40007fde0ff */
[----:B------:R-:W-:-:S02]  /*7810*/  ISETP.GT.AND P4, PT, R50, RZ, P0 ;  /* 0x000000ff3200720c */ /* 0x000fc40000784270 */
[----:B------:R-:W-:Y:S01]  /*7820*/  LEA.HI.X R39, R24, UR11, R39, 0x2, P5 ;  /* 0x0000000b18277c11 */ /* 0x000fe2000a8f1427 */
[----:B------:R-:W-:Y:S01]  /*7830*/  IMAD.X R48, R60, 0x1, R27, P6 ;  /* 0x000000013c307824 */ /* 0x000fe200030e061b */
[----:B------:R-:W-:Y:S09]  /*7840*/  @!P1 BRA `(.L_x_92) ;  /* 0x0000000000049947 */ /* 0x000ff20003800000 */
[----:B------:R3:W5:Y:S02]  /*7850*/  LDG.E.LTC128B R59, desc[UR18][R38.64+0x20] ;  /* 0x00002012263b7981 */ /* 0x000764000c1e1920 */
.L_x_92:
[----:B------:R-:W-:Y:S05]  /*7860*/  BSYNC B1 ;  /* 0x0000000000017941 */ /* 0x000fea0003800000 */
.L_x_91:
[----:B-----5:R-:W-:Y:S01]  /*7870*/  FMUL R24, R59, UR20 ;  /* 0x000000143b187c20 */ /* 0x020fe20008400000 */
[----:B--2---:R-:W-:-:S03]  /*7880*/  LEA R44, P2, R25, UR10, 0x2 ;  /* 0x0000000a192c7c11 */ /* 0x004fc6000f8410ff */
[----:B------:R-:W-:Y:S01]  /*7890*/  FFMA R185, R185, UR21, R24 ;  /* 0x00000015b9b97c23 */ /* 0x000fe20008000018 */
[----:B------:R-:W-:-:S04]  /*78a0*/  LEA.HI.X R45, R25, UR11, R48, 0x2, P2 ;  /* 0x0000000b192d7c11 */ /* 0x000fc800090f1430 */
[----:B------:R2:W-:Y:S04]  /*78b0*/  @P1 STG.E desc[UR18][R36.64+0x20], R185 ;  /* 0x000020b924001986 */ /* 0x0005e8000c101912 */
[----:B------:R4:W2:Y:S01]  /*78c0*/  @P4 LDG.E.LTC128B R59, desc[UR18][R44.64] ;  /* 0x000000122c3b4981 */ /* 0x0008a2000c1e1920 */
[----:B------:R-:W-:Y:S01]  /*78d0*/  IMAD.WIDE.U32 R42, R30, 0x7, R42 ;  /* 0x000000071e2a7825 */ /* 0x000fe200078e002a */
[-C--:B------:R-:W-:Y:S01]  /*78e0*/  IADD3 R46, P2, R46, R30.reuse, RZ ;  /* 0x0000001e2e2e7210 */ /* 0x080fe20007f5e0ff */
[----:B------:R-:W-:Y:S02]  /*78f0*/  BSSY B1, `(.L_x_93) ;  /* 0x0000017000017945 */ /* 0x000fe40003800000 */
[----:B------:R-:W-:Y:S01]  /*7900*/  IMAD.WIDE.U32 R40, R30, 0x7, R40 ;  /* 0x000000071e287825 */ /* 0x000fe200078e0028 */
[----:B---3--:R-:W-:-:S03]  /*7910*/  IADD3 R38, P1, R42, R30, RZ ;  /* 0x0000001e2a267210 */ /* 0x008fc60007f3e0ff */
[----:B------:R-:W-:Y:S01]  /*7920*/  IMAD.X R47, R60, 0x1, R31, P2 ;  /* 0x000000013c2f7824 */ /* 0x000fe200010e061f */
[----:B------:R-:W-:Y:S01]  /*7930*/  IADD3.X R39, R31, R54, R43, P1, !PT ;  /* 0x000000361f277210 */ /* 0x000fe20000ffe42b */
[----:B------:R-:W-:Y:S01]  /*7940*/  IMAD.WIDE.U32 R42, R32, 0x1c, R36 ;  /* 0x0000001c202a7825 */ /* 0x000fe200078e0024 */
[----:B----4-:R-:W-:Y:S02]  /*7950*/  IADD3 R45, P2, R46, R28, RZ ;  /* 0x0000001c2e2d7210 */ /* 0x010fe40007f5e0ff */
[-C--:B------:R-:W-:Y:S01]  /*7960*/  IADD3 R40, P6, R40, R30.reuse, RZ ;  /* 0x0000001e28287210 */ /* 0x080fe20007fde0ff */
[----:B------:R-:W-:-:S03]  /*7970*/  IMAD.WIDE.U32 R24, R53, R30, R38 ;  /* 0x0000001e35187225 */ /* 0x000fc600078e0026 */
[----:B------:R-:W-:Y:S01]  /*7980*/  IADD3.X R41, R31, R54, R41, P6, !PT ;  /* 0x000000361f297210 */ /* 0x000fe200037fe429 */
[----:B------:R-:W-:Y:S01]  /*7990*/  IMAD.IADD R43, R56, 0x1, R43 ;  /* 0x00000001382b7824 */ /* 0x000fe200078e022b */
[----:B------:R-:W-:Y:S01]  /*79a0*/  IADD3 R24, P1, R34, R24, RZ ;  /* 0x0000001822187210 */ /* 0x000fe20007f3e0ff */
[----:B------:R-:W-:Y:S01]  /*79b0*/  IMAD.X R48, R47, 0x1, R27, P2 ;  /* 0x000000012f307824 */ /* 0x000fe200010e061b */
[----:B------:R-:W-:Y:S02]  /*79c0*/  LEA R44, P2, R45, UR10, 0x2 ;  /* 0x0000000a2d2c7c11 */ /* 0x000fe4000f8410ff */
[----:B------:R-:W-:Y:S02]  /*79d0*/  IADD3.X R25, R35, R55, R25, P1, !PT ;  /* 0x0000003723197210 */ /* 0x000fe40000ffe419 */
[----:B------:R-:W-:Y:S02]  /*79e0*/  ISETP.GT.AND P1, PT, R51, 0x59, PT ;  /* 0x000000593300780c */ /* 0x000fe40003f24270 */
[----:B------:R-:W-:-:S02]  /*79f0*/  LEA.HI.X R45, R45, UR11, R48, 0x2, P2 ;  /* 0x0000000b2d2d7c11 */ /* 0x000fc400090f1430 */
[----:B------:R-:W-:Y:S01]  /*7a00*/  ISETP.GT.AND P5, PT, R50, RZ, P1 ;  /* 0x000000ff3200720c */ /* 0x000fe20000fa4270 */
[----:B--2---:R-:W-:-:S04]  /*7a10*/  FMUL R49, R59, UR20 ;  /* 0x000000143b317c20 */ /* 0x004fc80008400000 */
[----:B------:R-:W-:-:S05]  /*7a20*/  FFMA R49, R184, UR21, R49 ;  /* 0x00000015b8317c23 */ /* 0x000fca0008000031 */
[----:B------:R2:W-:Y:S03]  /*7a30*/  @P4 STG.E desc[UR18][R42.64], R49 ;  /* 0x000000312a004986 */ /* 0x0005e6000c101912 */
[----:B------:R-:W-:Y:S05]  /*7a40*/  @!P5 BRA `(.L_x_94) ;  /* 0x000000000004d947 */ /* 0x000fea0003800000 */
[----:B------:R3:W5:Y:S02]  /*7a50*/  LDG.E.LTC128B R59, desc[UR18][R44.64] ;  /* 0x000000122c3b7981 */ /* 0x000764000c1e1920 */
.L_x_94:
[----:B------:R-:W-:Y:S05]  /*7a60*/  BSYNC B1 ;  /* 0x0000000000017941 */ /* 0x000fea0003800000 */
.L_x_93:
        /* <DEDUP_REMOVED lines=12> */
[----:B--2---:R-:W-:Y:S02]  /*7b30*/  IADD3.X R49, R35, R55, R45, P4, !PT ;  /* 0x0000003723317210 */ /* 0x004fe400027fe42d */
[----:B------:R-:W-:Y:S01]  /*7b40*/  LEA.HI.X R45, R24, UR11, R25, 0x2, P0 ;  /* 0x0000000b182d7c11 */ /* 0x000fe200080f1419 */
[----:B------:R-:W-:Y:S08]  /*7b50*/  @!P2 BRA `(.L_x_96) ;  /* 0x000000000004a947 */ /* 0x000ff00003800000 */
[----:B------:R2:W5:Y:S02]  /*7b60*/  LDG.E.LTC128B R59, desc[UR18][R44.64+0x20] ;  /* 0x000020122c3b7981 */ /* 0x000564000c1e1920 */
.L_x_96:
[----:B------:R-:W-:Y:S05]  /*7b70*/  BSYNC B1 ;  /* 0x0000000000017941 */ /* 0x000fea0003800000 */
.L_x_95:
[----:B-----5:R-:W-:Y:S01]  /*7b80*/  FMUL R25, R59, UR20 ;  /* 0x000000143b197c20 */ /* 0x020fe20008400000 */
        /* <DEDUP_REMOVED lines=9> */
[----:B--2---:R-:W-:Y:S01]  /*7c20*/  IADD3 R44, P6, R28, R46, RZ ;  /* 0x0000002e1c2c7210 */ /* 0x004fe20007fde0ff */
[----:B------:R-:W-:Y:S01]  /*7c30*/  IMAD.IADD R62, R54, 0x1, R47 ;  /* 0x00000001363e7824 */ /* 0x000fe200078e022f */
[----:B------:R-:W-:Y:S02]  /*7c40*/  ISETP.GT.AND P4, PT, R50, RZ, P0 ;  /* 0x000000ff3200720c */ /* 0x000fe40000784270 */
[----:B------:R-:W-:-:S02]  /*7c50*/  LEA.HI.X R25, R48, UR11, R25, 0x2, P5 ;  /* 0x0000000b30197c11 */ /* 0x000fc4000a8f1419 */
[----:B------:R-:W-:Y:S01]  /*7c60*/  IADD3.X R45, R62, R27, RZ, P6, !PT ;  /* 0x0000001b3e2d7210 */ /* 0x000fe200037fe4ff */
[----:B------:R-:W-:Y:S08]  /*7c70*/  @!P1 BRA `(.L_x_98) ;  /* 0x0000000000049947 */ /* 0x000ff00003800000 */
[----:B------:R2:W5:Y:S02]  /*7c80*/  LDG.E.LTC128B R59, desc[UR18][R24.64+0x20] ;  /* 0x00002012183b7981 */ /* 0x000564000c1e1920 */
.L_x_98:
[----:B------:R-:W-:Y:S05]  /*7c90*/  BSYNC B1 ;  /* 0x0000000000017941 */ /* 0x000fea0003800000 */
.L_x_97:
[----:B--2--5:R-:W-:Y:S01]  /*7ca0*/  FMUL R24, R59, UR20 ;  /* 0x000000143b187c20 */ /* 0x024fe20008400000 */
[C---:B------:R-:W-:Y:S01]  /*7cb0*/  LEA R48, P2, R44.reuse, UR10, 0x2 ;  /* 0x0000000a2c307c11 */ /* 0x040fe2000f8410ff */
[----:B------:R-:W-:Y:S02]  /*7cc0*/  IMAD.MOV.U32 R60, RZ, RZ, R59 ;  /* 0x000000ffff3c7224 */ /* 0x000fe400078e003b */
[----:B------:R-:W-:Y:S01]  /*7cd0*/  FFMA R181, R181, UR21, R24 ;  /* 0x00000015b5b57c23 */ /* 0x000fe20008000018 */
[----:B------:R-:W-:-:S04]  /*7ce0*/  LEA.HI.X R49, R44, UR11, R45, 0x2, P2 ;  /* 0x0000000b2c317c11 */ /* 0x000fc800090f142d */
[----:B------:R2:W-:Y:S04]  /*7cf0*/  @P1 STG.E desc[UR18][R36.64+0x20], R181 ;  /* 0x000020b524001986 */ /* 0x0005e8000c101912 */
[----:B------:R4:W2:Y:S01]  /*7d00*/  @P4 LDG.E.LTC128B R60, desc[UR18][R48.64] ;  /* 0x00000012303c4981 */ /* 0x0008a2000c1e1920 */
[----:B------:R-:W-:Y:S01]  /*7d10*/  IMAD.WIDE.U32 R38, R30, 0x7, R38 ;  /* 0x000000071e267825 */ /* 0x000fe200078e0026 */
[-C--:B---3--:R-:W-:Y:S01]  /*7d20*/  IADD3 R42, P2, R46, R30.reuse, RZ ;  /* 0x0000001e2e2a7210 */ /* 0x088fe20007f5e0ff */
[----:B------:R-:W-:Y:S02]  /*7d30*/  BSSY B1, `(.L_x_99) ;  /* 0x0000018000017945 */ /* 0x000fe40003800000 */
[----:B------:R-:W-:Y:S01]  /*7d40*/  IMAD.WIDE.U32 R46, R32, 0x1c, R36 ;  /* 0x0000001c202e7825 */ /* 0x000fe200078e0024 */
[----:B------:R-:W-:-:S03]  /*7d50*/  IADD3 R24, P1, R38, R30, RZ ;  /* 0x0000001e26187210 */ /* 0x000fc60007f3e0ff */
[----:B------:R-:W-:Y:S01]  /*7d60*/  IMAD.X R43, R62, 0x1, R31, P2 ;  /* 0x000000013e2b7824 */ /* 0x000fe200010e061f */
[----:B------:R-:W-:Y:S02]  /*7d70*/  IADD3.X R25, R31, R54, R39, P1, !PT ;  /* 0x000000361f197210 */ /* 0x000fe40000ffe427 */
[----:B----4-:R-:W-:Y:S01]  /*7d80*/  IADD3 R49, P2, R42, R28, RZ ;  /* 0x0000001c2a317210 */ /* 0x010fe20007f5e0ff */
[----:B------:R-:W-:-:S04]  /*7d90*/  IMAD.WIDE.U32 R38, R53, R30, R24 ;  /* 0x0000001e35267225 */ /* 0x000fc800078e0018 */
[----:B------:R-:W-:Y:S01]  /*7da0*/  IMAD.X R62, R43, 0x1, R27, P2 ;  /* 0x000000012b3e7824 */ /* 0x000fe200010e061b */
[----:B------:R-:W-:Y:S02]  /*7db0*/  IADD3 R44, P1, R34, R38, RZ ;  /* 0x00000026222c7210 */ /* 0x000fe40007f3e0ff */
[----:B------:R-:W-:Y:S02]  /*7dc0*/  LEA R48, P2, R49, UR10, 0x2 ;  /* 0x0000000a31307c11 */ /* 0x000fe4000f8410ff */
[----:B------:R-:W-:Y:S01]  /*7dd0*/  IADD3.X R45, R35, R55, R39, P1, !PT ;  /* 0x00000037232d7210 */ /* 0x000fe20000ffe427 */
[----:B------:R-:W-:Y:S01]  /*7de0*/  IMAD.WIDE.U32 R38, R30, 0x7, R40 ;  /* 0x000000071e267825 */ /* 0x000fe200078e0028 */
[----:B------:R-:W-:Y:S02]  /*7df0*/  ISETP.GT.AND P1, PT, R51, 0x61, PT ;  /* 0x000000613300780c */ /* 0x000fe40003f24270 */
[----:B------:R-:W-:Y:S01]  /*7e00*/  LEA.HI.X R49, R49, UR11, R62, 0x2, P2 ;  /* 0x0000000b31317c11 */ /* 0x000fe200090f143e */
[----:B------:R-:W-:Y:S01]  /*7e10*/  IMAD.IADD R41, R56, 0x1, R47 ;  /* 0x0000000138297824 */ /* 0x000fe200078e022f */
[----:B------:R-:W-:Y:S01]  /*7e20*/  ISETP.GT.AND P5, PT, R50, RZ, P1 ;  /* 0x000000ff3200720c */ /* 0x000fe20000fa4270 */
[----:B------:R-:W-:Y:S01]  /*7e30*/  IMAD.MOV.U32 R40, RZ, RZ, R46 ;  /* 0x000000ffff287224 */ /* 0x000fe200078e002e */
[----:B------:R-:W-:-:S04]  /*7e40*/  IADD3 R38, P6, R38, R30, RZ ;  /* 0x0000001e26267210 */ /* 0x000fc80007fde0ff */
[----:B------:R-:W-:Y:S01]  /*7e50*/  IADD3.X R39, R31, R54, R39, P6, !PT ;  /* 0x000000361f277210 */ /* 0x000fe200037fe427 */
[----:B--2---:R-:W-:-:S04]  /*7e60*/  FMUL R59, R60, UR20 ;  /* 0x000000143c3b7c20 */ /* 0x004fc80008400000 */
[----:B------:R-:W-:-:S05]  /*7e70*/  FFMA R59, R180, UR21, R59 ;  /* 0x00000015b43b7c23 */ /* 0x000fca000800003b */
[----:B------:R2:W-:Y:S01]  /*7e80*/  @P4 STG.E desc[UR18][R40.64], R59 ;  /* 0x0000003b28004986 */ /* 0x0005e2000c101912 */
[----:B------:R-:W-:Y:S05]  /*7e90*/  @!P5 BRA `(.L_x_100) ;  /* 0x000000000004d947 */ /* 0x000fea0003800000 */
[----:B------:R3:W5:Y:S02]  /*7ea0*/  LDG.E.LTC128B R60, desc[UR18][R48.64] ;  /* 0x00000012303c7981 */ /* 0x000764000c1e1920 */
.L_x_100:
[----:B------:R-:W-:Y:S05]  /*7eb0*/  BSYNC B1 ;  /* 0x0000000000017941 */ /* 0x000fea0003800000 */
.L_x_99:
[----:B0-----:R-:W-:Y:S01]  /*7ec0*/  IADD3 R36, P4, R36, R58, RZ ;  /* 0x0000003a24247210 */ /* 0x001fe20007f9e0ff */
[----:B-----5:R-:W-:Y:S01]  /*7ed0*/  FMUL R62, R60, UR20 ;  /* 0x000000143c3e7c20 */ /* 0x020fe20008400000 */
[----:B------:R-:W-:Y:S01]  /*7ee0*/  ISETP.GT.AND P2, PT, R50, 0x8, P0 ;  /* 0x000000083200780c */ /* 0x000fe20000744270 */
[----:B------:R-:W-:Y:S01]  /*7ef0*/  IMAD.WIDE.U32 R46, R53, R30, R38 ;  /* 0x0000001e352e7225 */ /* 0x000fe200078e0026 */
[----:B------:R-:W-:Y:S03]  /*7f00*/  BSSY B1, `(.L_x_101) ;  /* 0x000000c000017945 */ /* 0x000fe60003800000 */
[----:B------:R-:W-:Y:S01]  /*7f10*/  FFMA R179, R179, UR21, R62 ;  /* 0x00000015b3b37c23 */ /* 0x000fe2000800003e */
[----:B------:R-:W-:Y:S01]  /*7f20*/  IMAD.X R37, R37, 0x1, R33, P4 ;  /* 0x0000000125257824 */ /* 0x000fe200020e0621 */
[----:B---3--:R-:W-:Y:S01]  /*7f30*/  IADD3 R48, P4, R34, R46, RZ ;  /* 0x0000002e22307210 */ /* 0x008fe20007f9e0ff */
        /* <DEDUP_REMOVED lines=8> */
.L_x_102:
[----:B------:R-:W-:Y:S05]  /*7fc0*/  BSYNC B1 ;  /* 0x0000000000017941 */ /* 0x000fea0003800000 */
.L_x_101:
[----:B---3-5:R-:W-:Y:S01]  /*7fd0*/  FMUL R47, R60, UR20 ;  /* 0x000000143c2f7c20 */ /* 0x028fe20008400000 */
[----:B------:R-:W-:Y:S01]  /*7fe0*/  IMAD.WIDE.U32 R44, R52, UR23, R48 ;  /* 0x00000017342c7c25 */ /* 0x000fe2000f8e0030 */
[----:B------:R-:W-:Y:S01]  /*7ff0*/  ISETP.GT.AND P1, PT, R50, 0x8, P1 ;  /* 0x000000083200780c */ /* 0x000fe20000f24270 */
[----:B------:R-:W-:Y:S02]  /*8000*/  BSSY B1, `(.L_x_103) ;  /* 0x000000e000017945 */ /* 0x000fe40003800000 */
[----:B------:R-:W-:Y:S01]  /*8010*/  FFMA R49, R178, UR21, R47 ;  /* 0x00000015b2317c23 */ /* 0x000fe2000800002f */
[----:B------:R-:W-:Y:S01]  /*8020*/  IMAD.WIDE.U32 R42, R30, 0x7, R42 ;  /* 0x000000071e2a7825 */ /* 0x000fe200078e002a */
[----:B------:R-:W-:Y:S02]  /*8030*/  LEA R46, P5, R44, UR10, 0x2 ;  /* 0x0000000a2c2e7c11 */ /* 0x000fe4000f8a10ff */
[----:B------:R-:W-:Y:S01]  /*8040*/  ISETP.GT.AND P0, PT, R51, 0x68, PT ;  /* 0x000000683300780c */ /* 0x000fe20003f04270 */
[----:B------:R3:W-:Y:S01]  /*8050*/  @P2 STG.E desc[UR18][R40.64+0x20], R49 ;  /* 0x0000203128002986 */ /* 0x0007e2000c101912 */
[----:B------:R-:W-:Y:S01]  /*8060*/  VIADD R47, R45, UR6 ;  /* 0x000000062d2f7c36 */ /* 0x000fe20008000000 */
[----:B------:R-:W-:-:S02]  /*8070*/  IADD3 R48, R54, R43, RZ ;  /* 0x0000002b36307210 */ /* 0x000fc40007ffe0ff */
[----:B------:R-:W-:Y:S02]  /*8080*/  IADD3 R45, P6, R28, R42, RZ ;  /* 0x0000002a1c2d7210 */ /* 0x000fe40007fde0ff */
[----:B------:R-:W-:Y:S02]  /*8090*/  LEA.HI.X R47, R44, UR11, R47, 0x2, P5 ;  /* 0x0000000b2c2f7c11 */ /* 0x000fe4000a8f142f */
[----:B------:R-:W-:Y:S01]  /*80a0*/  ISETP.GT.AND P4, PT, R50, RZ, P0 ;  /* 0x000000ff3200720c */ /* 0x000fe20000784270 */
[----:B------:R-:W-:Y:S01]  /*80b0*/  IMAD.X R44, R48, 0x1, R27, P6 ;  /* 0x00000001302c7824 */ /* 0x000fe200030e061b */
[----:B------:R-:W-:Y:S11]  /*80c0*/  @!P1 BRA `(.L_x_104) ;  /* 0x0000000000049947 */ /* 0x000ff60003800000 */
[----:B------:R4:W5:Y:S02]  /*80d0*/  LDG.E.LTC128B R60, desc[UR18][R46.64+0x20] ;  /* 0x000020122e3c7981 */ /* 0x000964000c1e1920 */
.L_x_104:
[----:B------:R-:W-:Y:S05]  /*80e0*/  BSYNC B1 ;  /* 0x0000000000017941 */ /* 0x000fea0003800000 */
.L_x_103:
[----:B--23-5:R-:W-:Y:S01]  /*80f0*/  FMUL R40, R60, UR20 ;  /* 0x000000143c287c20 */ /* 0x02cfe20008400000 */
[----:B----4-:R-:W-:-:S03]  /*8100*/  LEA R46, P2, R45, UR10, 0x2 ;  /* 0x0000000a2d2e7c11 */ /* 0x010fc6000f8410ff */
[----:B------:R-:W-:Y:S01]  /*8110*/  FFMA R177, R177, UR21, R40 ;  /* 0x00000015b1b17c23 */ /* 0x000fe20008000028 */
[----:B------:R-:W-:-:S04]  /*8120*/  LEA.HI.X R47, R45, UR11, R44, 0x2, P2 ;  /* 0x0000000b2d2f7c11 */ /* 0x000fc800090f142c */
[----:B------:R2:W-:Y:S04]  /*8130*/  @P1 STG.E desc[UR18][R36.64+0x20], R177 ;  /* 0x000020b124001986 */ /* 0x0005e8000c101912 */
[----:B------:R3:W4:Y:S01]  /*8140*/  @P4 LDG.E.LTC128B R60, desc[UR18][R46.64] ;  /* 0x000000122e3c4981 */ /* 0x000722000c1e1920 */
[C---:B------:R-:W-:Y:S01]  /*8150*/  IMAD.WIDE.U32 R24, R30.reuse, 0x7, R24 ;  /* 0x000000071e187825 */ /* 0x040fe200078e0018 */
[----:B------:R-:W-:Y:S03]  /*8160*/  BSSY B1, `(.L_x_105) ;  /* 0x0000018000017945 */ /* 0x000fe60003800000 */
[----:B------:R-:W-:Y:S01]  /*8170*/  IMAD.WIDE.U32 R38, R30, 0x7, R38 ;  /* 0x000000071e267825 */ /* 0x000fe200078e0026 */
[----:B------:R-:W-:-:S04]  /*8180*/  IADD3 R24, P1, R24, R30, RZ ;  /* 0x0000001e18187210 */ /* 0x000fc80007f3e0ff */
[----:B------:R-:W-:Y:S02]  /*8190*/  IADD3.X R25, R31, R54, R25, P1, !PT ;  /* 0x000000361f197210 */ /* 0x000fe40000ffe419 */
[-C--:B------:R-:W-:Y:S01]  /*81a0*/  IADD3 R38, P6, R38, R30.reuse, RZ ;  /* 0x0000001e26267210 */ /* 0x080fe20007fde0ff */
[----:B------:R-:W-:-:S03]  /*81b0*/  IMAD.WIDE.U32 R40, R53, R30, R24 ;  /* 0x0000001e35287225 */ /* 0x000fc600078e0018 */
[----:B------:R-:W-:Y:S02]  /*81c0*/  IADD3.X R39, R31, R54, R39, P6, !PT ;  /* 0x000000361f277210 */ /* 0x000fe400037fe427 */
[----:B------:R-:W-:Y:S02]  /*81d0*/  IADD3 R44, P1, R34, R40, RZ ;  /* 0x00000028222c7210 */ /* 0x000fe40007f3e0ff */
[----:B------:R-:W-:Y:S01]  /*81e0*/  IADD3 R40, P2, R42, R30, RZ ;  /* 0x0000001e2a287210 */ /* 0x000fe20007f5e0ff */
[----:B------:R-:W-:Y:S01]  /*81f0*/  IMAD.WIDE.U32 R42, R32, 0x1c, R36 ;  /* 0x0000001c202a7825 */ /* 0x000fe200078e0024 */
[----:B------:R-:W-:Y:S02]  /*8200*/  IADD3.X R45, R35, R55, R41, P1, !PT ;  /* 0x00000037232d7210 */ /* 0x000fe40000ffe429 */
[----:B------:R-:W-:Y:S01]  /*8210*/  ISETP.GT.AND P1, PT, R51, 0x69, PT ;  /* 0x000000693300780c */ /* 0x000fe20003f24270 */
[----:B------:R-:W-:Y:S02]  /*8220*/  IMAD.IADD R43, R56, 0x1, R43 ;  /* 0x00000001382b7824 */ /* 0x000fe400078e022b */
[----:B------:R-:W-:Y:S01]  /*8230*/  IMAD.X R41, R48, 0x1, R31, P2 ;  /* 0x0000000130297824 */ /* 0x000fe200010e061f */
[----:B------:R-:W-:-:S02]  /*8240*/  ISETP.GT.AND P5, PT, R50, RZ, P1 ;  /* 0x000000ff3200720c */ /* 0x000fc40000fa4270 */
[----:B---3--:R-:W-:-:S05]  /*8250*/  IADD3 R47, P2, R40, R28, RZ ;  /* 0x0000001c282f7210 */ /* 0x008fca0007f5e0ff */
[----:B------:R-:W-:Y:S01]  /*8260*/  IMAD.X R48, R41, 0x1, R27, P2 ;  /* 0x0000000129307824 */ /* 0x000fe200010e061b */
[----:B------:R-:W-:-:S04]  /*8270*/  LEA R46, P2, R47, UR10, 0x2 ;  /* 0x0000000a2f2e7c11 */ /* 0x000fc8000f8410ff */
[----:B------:R-:W-:Y:S01]  /*8280*/  LEA.HI.X R47, R47, UR11, R48, 0x2, P2 ;  /* 0x0000000b2f2f7c11 */ /* 0x000fe200090f1430 */
[----:B----4-:R-:W-:-:S04]  /*8290*/  FMUL R49, R60, UR20 ;  /* 0x000000143c317c20 */ /* 0x010fc80008400000 */
[----:B------:R-:W-:-:S05]  /*82a0*/  FFMA R49, R176, UR21, R49 ;  /* 0x00000015b0317c23 */ /* 0x000fca0008000031 */
[----:B------:R2:W-:Y:S01]  /*82b0*/  @P4 STG.E desc[UR18][R42.64], R49 ;  /* 0x000000312a004986 */ /* 0x0005e2000c101912 */
[----:B------:R-:W-:Y:S05]  /*82c0*/  @!P5 BRA `(.L_x_106) ;  /* 0x000000000004d947 */ /* 0x000fea0003800000 */
[----:B------:R3:W5:Y:S02]  /*82d0*/  LDG.E.LTC128B R60, desc[UR18][R46.64] ;  /* 0x000000122e3c7981 */ /* 0x000764000c1e1920 */
.L_x_106:
[----:B------:R-:W-:Y:S05]  /*82e0*/  BSYNC B1 ;  /* 0x0000000000017941 */ /* 0x000fea0003800000 */
.L_x_105:
        /* <DEDUP_REMOVED lines=16> */
.L_x_108:
[----:B------:R-:W-:Y:S05]  /*83f0*/  BSYNC B1 ;  /* 0x0000000000017941 */ /* 0x000fea0003800000 */
.L_x_107:
[----:B-----5:R-:W-:Y:S01]  /*8400*/  FMUL R45, R60, UR20 ;  /* 0x000000143c2d7c20 */ /* 0x020fe20008400000 */
[----:B--2---:R-:W-:Y:S01]  /*8410*/  IMAD.WIDE.U32 R46, R52, UR23, R48 ;  /* 0x00000017342e7c25 */ /* 0x004fe2000f8e0030 */
[----:B------:R-:W-:Y:S01]  /*8420*/  ISETP.GT.AND P1, PT, R50, 0x8, P1 ;  /* 0x000000083200780c */ /* 0x000fe20000f24270 */
[----:B------:R-:W-:Y:S02]  /*8430*/  BSSY B1, `(.L_x_109) ;  /* 0x000000e000017945 */ /* 0x000fe40003800000 */
[----:B------:R-:W-:Y:S01]  /*8440*/  FFMA R49, R174, UR21, R45 ;  /* 0x00000015ae317c23 */ /* 0x000fe2000800002d */
[----:B------:R-:W-:Y:S01]  /*8450*/  IMAD.WIDE.U32 R44, R30, 0x7, R40 ;  /* 0x000000071e2c7825 */ /* 0x000fe200078e0028 */
[----:B------:R-:W-:Y:S02]  /*8460*/  ISETP.GT.AND P0, PT, R51, 0x70, PT ;  /* 0x000000703300780c */ /* 0x000fe40003f04270 */
[----:B------:R-:W-:Y:S01]  /*8470*/  LEA R40, P5, R46, UR10, 0x2 ;  /* 0x0000000a2e287c11 */ /* 0x000fe2000f8a10ff */
[----:B------:R2:W-:Y:S01]  /*8480*/  @P2 STG.E desc[UR18][R42.64+0x20], R49 ;  /* 0x000020312a002986 */ /* 0x0005e2000c101912 */
[----:B------:R-:W-:Y:S01]  /*8490*/  VIADD R41, R47, UR6 ;  /* 0x000000062f297c36 */ /* 0x000fe20008000000 */
[----:B------:R-:W-:Y:S01]  /*84a0*/  IADD3 R47, P6, R28, R44, RZ ;  /* 0x0000002c1c2f7210 */ /* 0x000fe20007fde0ff */
[----:B------:R-:W-:Y:S01]  /*84b0*/  IMAD.IADD R61, R54, 0x1, R45 ;  /* 0x00000001363d7824 */ /* 0x000fe200078e022d */
[----:B------:R-:W-:-:S02]  /*84c0*/  ISETP.GT.AND P4, PT, R50, RZ, P0 ;  /* 0x000000ff3200720c */ /* 0x000fc40000784270 */
[----:B------:R-:W-:Y:S02]  /*84d0*/  LEA.HI.X R41, R46, UR11, R41, 0x2, P5 ;  /* 0x0000000b2e297c11 */ /* 0x000fe4000a8f1429 */
[----:B------:R-:W-:Y:S01]  /*84e0*/  IADD3.X R48, R61, R27, RZ, P6, !PT ;  /* 0x0000001b3d307210 */ /* 0x000fe200037fe4ff */
[----:B------:R-:W-:Y:S08]  /*84f0*/  @!P1 BRA `(.L_x_110) ;  /* 0x0000000000049947 */ /* 0x000ff00003800000 */
[----:B------:R3:W5:Y:S02]  /*8500*/  LDG.E.LTC128B R60, desc[UR18][R40.64+0x20] ;  /* 0x00002012283c7981 */ /* 0x000764000c1e1920 */
.L_x_110:
[----:B------:R-:W-:Y:S05]  /*8510*/  BSYNC B1 ;  /* 0x0000000000017941 */ /* 0x000fea0003800000 */
.L_x_109:
[----:B---3-5:R-:W-:Y:S01]  /*8520*/  FMUL R40, R60, UR20 ;  /* 0x000000143c287c20 */ /* 0x028fe20008400000 */
[----:B------:R-:W-:Y:S01]  /*8530*/  LEA R46, P2, R47, UR10, 0x2 ;  /* 0x0000000a2f2e7c11 */ /* 0x000fe2000f8410ff */
[----:B------:R-:W-:Y:S02]  /*8540*/  IMAD.MOV.U32 R59, RZ, RZ, R60 ;  /* 0x000000ffff3b7224 */ /* 0x000fe400078e003c */
[----:B------:R-:W-:Y:S01]  /*8550*/  FFMA R173, R173, UR21, R40 ;  /* 0x00000015adad7c23 */ /* 0x000fe20008000028 */
[----:B------:R-:W-:-:S04]  /*8560*/  LEA.HI.X R47, R47, UR11, R48, 0x2, P2 ;  /* 0x0000000b2f2f7c11 */ /* 0x000fc800090f1430 */
[----:B------:R3:W-:Y:S04]  /*8570*/  @P1 STG.E desc[UR18][R36.64+0x20], R173 ;  /* 0x000020ad24001986 */ /* 0x0007e8000c101912 */
[----:B------:R4:W3:Y:S01]  /*8580*/  @P4 LDG.E.LTC128B R59, desc[UR18][R46.64] ;  /* 0x000000122e3b4981 */ /* 0x0008e2000c1e1920 */
[----:B------:R-:W-:Y:S01]  /*8590*/  IMAD.WIDE.U32 R24, R30, 0x7, R24 ;  /* 0x000000071e187825 */ /* 0x000fe200078e0018 */
[-C--:B--2---:R-:W-:Y:S01]  /*85a0*/  IADD3 R42, P2, R44, R30.reuse, RZ ;  /* 0x0000001e2c2a7210 */ /* 0x084fe20007f5e0ff */
[----:B------:R-:W-:Y:S02]  /*85b0*/  BSSY B1, `(.L_x_111) ;  /* 0x0000017000017945 */ /* 0x000fe40003800000 */
[----:B------:R-:W-:Y:S01]  /*85c0*/  IMAD.WIDE.U32 R44, R32, 0x1c, R36 ;  /* 0x0000001c202c7825 */ /* 0x000fe200078e0024 */
[----:B------:R-:W-:-:S03]  /*85d0*/  IADD3 R40, P1, R24, R30, RZ ;  /* 0x0000001e18287210 */ /* 0x000fc60007f3e0ff */
[----:B------:R-:W-:Y:S01]  /*85e0*/  IMAD.IADD R45, R56, 0x1, R45 ;  /* 0x00000001382d7824 */ /* 0x000fe200078e022d */
[----:B------:R-:W-:Y:S01]  /*85f0*/  IADD3.X R41, R31, R54, R25, P1, !PT ;  /* 0x000000361f297210 */ /* 0x000fe20000ffe419 */
[----:B------:R-:W-:Y:S01]  /*8600*/  IMAD.X R43, R61, 0x1, R31, P2 ;  /* 0x000000013d2b7824 */ /* 0x000fe200010e061f */
[----:B----4-:R-:W-:Y:S01]  /*8610*/  IADD3 R46, P2, R42, R28, RZ ;  /* 0x0000001c2a2e7210 */ /* 0x010fe20007f5e0ff */
[----:B------:R-:W-:-:S04]  /*8620*/  IMAD.WIDE.U32 R38, R30, 0x7, R38 ;  /* 0x000000071e267825 */ /* 0x000fc800078e0026 */
[-C--:B------:R-:W-:Y:S01]  /*8630*/  IMAD.WIDE.U32 R24, R53, R30.reuse, R40 ;  /* 0x0000001e35187225 */ /* 0x080fe200078e0028 */
[----:B------:R-:W-:Y:S02]  /*8640*/  IADD3 R38, P6, R38, R30, RZ ;  /* 0x0000001e26267210 */ /* 0x000fe40007fde0ff */
[----:B------:R-:W-:Y:S02]  /*8650*/  IADD3 R48, P1, R34, R24, RZ ;  /* 0x0000001822307210 */ /* 0x000fe40007f3e0ff */
[----:B------:R-:W-:Y:S02]  /*8660*/  IADD3.X R39, R31, R54, R39, P6, !PT ;  /* 0x000000361f277210 */ /* 0x000fe400037fe427 */
[----:B------:R-:W-:Y:S02]  /*8670*/  IADD3.X R49, R35, R55, R25, P1, !PT ;  /* 0x0000003723317210 */ /* 0x000fe40000ffe419 */
[----:B------:R-:W-:-:S04]  /*8680*/  ISETP.GT.AND P1, PT, R51, 0x71, PT ;  /* 0x000000713300780c */ /* 0x000fc80003f24270 */
[----:B------:R-:W-:Y:S01]  /*8690*/  ISETP.GT.AND P5, PT, R50, RZ, P1 ;  /* 0x000000ff3200720c */ /* 0x000fe20000fa4270 */
[----:B---3--:R-:W-:-:S04]  /*86a0*/  FMUL R25, R59, UR20 ;  /* 0x000000143b197c20 */ /* 0x008fc80008400000 */
[----:B------:R-:W-:Y:S01]  /*86b0*/  FFMA R47, R172, UR21, R25 ;  /* 0x00000015ac2f7c23 */ /* 0x000fe20008000019 */
[----:B------:R-:W-:Y:S01]  /*86c0*/  IMAD.X R25, R43, 0x1, R27, P2 ;  /* 0x000000012b197824 */ /* 0x000fe200010e061b */
[----:B------:R-:W-:-:S03]  /*86d0*/  LEA R24, P2, R46, UR10, 0x2 ;  /* 0x0000000a2e187c11 */ /* 0x000fc6000f8410ff */
[----:B------:R2:W-:Y:S01]  /*86e0*/  @P4 STG.E desc[UR18][R44.64], R47 ;  /* 0x0000002f2c004986 */ /* 0x0005e2000c101912 */
[----:B------:R-:W-:Y:S02]  /*86f0*/  LEA.HI.X R25, R46, UR11, R25, 0x2, P2 ;  /* 0x0000000b2e197c11 */ /* 0x000fe400090f1419 */
[----:B------:R-:W-:Y:S07]  /*8700*/  @!P5 BRA `(.L_x_112) ;  /* 0x000000000004d947 */ /* 0x000fee0003800000 */
[----:B------:R3:W5:Y:S02]  /*8710*/  LDG.E.LTC128B R59, desc[UR18][R24.64] ;  /* 0x00000012183b7981 */ /* 0x000764000c1e1920 */
.L_x_112:
[----:B------:R-:W-:Y:S05]  /*8720*/  BSYNC B1 ;  /* 0x0000000000017941 */ /* 0x000fea0003800000 */
.L_x_111:
[----:B---3--:R-:W-:Y:S01]  /*8730*/  IADD3 R24, P4, R36, R58, RZ ;  /* 0x0000003a24187210 */ /* 0x008fe20007f9e0ff */
[----:B-----5:R-:W-:Y:S01]  /*8740*/  FMUL R62, R59, UR20 ;  /* 0x000000143b3e7c20 */ /* 0x020fe20008400000 */
[----:B------:R-:W-:Y:S01]  /*8750*/  ISETP.GT.AND P2, PT, R50, 0x8, P0 ;  /* 0x000000083200780c */ /* 0x000fe20000744270 */
[----:B------:R-:W-:Y:S01]  /*8760*/  IMAD.WIDE.U32 R60, R53, R30, R38 ;  /* 0x0000001e353c7225 */ /* 0x000fe200078e0026 */
[----:B------:R-:W-:Y:S03]  /*8770*/  BSSY B1, `(.L_x_113) ;  /* 0x000000c000017945 */ /* 0x000fe60003800000 */
[----:B------:R-:W-:Y:S01]  /*8780*/  FFMA R171, R171, UR21, R62 ;  /* 0x00000015abab7c23 */ /* 0x000fe2000800003e */
[----:B------:R-:W-:Y:S02]  /*8790*/  IMAD.X R25, R37, 0x1, R33, P4 ;  /* 0x0000000125197824 */ /* 0x000fe400020e0621 */
[----:B--2---:R-:W-:Y:S01]  /*87a0*/  IMAD.WIDE.U32 R46, R52, UR23, R48 ;  /* 0x00000017342e7c25 */ /* 0x004fe2000f8e0030 */
[----:B------:R-:W-:-:S02]  /*87b0*/  IADD3 R48, P4, R34, R60, RZ ;  /* 0x0000003c22307210 */ /* 0x000fc40007f9e0ff */
[----:B------:R2:W-:Y:S01]  /*87c0*/  @P5 STG.E desc[UR18][R24.64], R171 ;  /* 0x000000ab18005986 */ /* 0x0005e2000c101912 */
[----:B0-----:R-:W-:Y:S01]  /*87d0*/  VIADD R37, R47, UR6 ;  /* 0x000000062f257c36 */ /* 0x001fe20008000000 */
[C---:B------:R-:W-:Y:S02]  /*87e0*/  LEA R36, P0, R46.reuse, UR10, 0x2 ;  /* 0x0000000a2e247c11 */ /* 0x040fe4000f8010ff */
[----:B------:R-:W-:Y:S02]  /*87f0*/  IADD3.X R49, R35, R55, R61, P4, !PT ;  /* 0x0000003723317210 */ /* 0x000fe400027fe43d */
[----:B------:R-:W-:Y:S01]  /*8800*/  LEA.HI.X R37, R46, UR11, R37, 0x2, P0 ;  /* 0x0000000b2e257c11 */ /* 0x000fe200080f1425 */
[----:B------:R-:W-:Y:S08]  /*8810*/  @!P2 BRA `(.L_x_114) ;  /* 0x000000000004a947 */ /* 0x000ff00003800000 */
[----:B------:R0:W5:Y:S02]  /*8820*/  LDG.E.LTC128B R59, desc[UR18][R36.64+0x20] ;  /* 0x00002012243b7981 */ /* 0x000164000c1e1920 */
.L_x_114:
[----:B------:R-:W-:Y:S05]  /*8830*/  BSYNC B1 ;  /* 0x0000000000017941 */ /* 0x000fea0003800000 */
.L_x_113:
[----:B-----5:R-:W-:Y:S01]  /*8840*/  FMUL R47, R59, UR20 ;  /* 0x000000143b2f7c20 */ /* 0x020fe20008400000 */
[----:B0-----:R-:W-:Y:S01]  /*8850*/  IMAD.WIDE.U32 R36, R52, UR23, R48 ;  /* 0x0000001734247c25 */ /* 0x001fe2000f8e0030 */
        /* <DEDUP_REMOVED lines=15> */
.L_x_116:
[----:B------:R-:W-:Y:S05]  /*8950*/  BSYNC B1 ;  /* 0x0000000000017941 */ /* 0x000fea0003800000 */
.L_x_115:
[----:B-----5:R-:W-:Y:S01]  /*8960*/  FMUL R36, R59, UR20 ;  /* 0x000000143b247c20 */ /* 0x020fe20008400000 */
[----:B---3--:R-:W-:-:S03]  /*8970*/  LEA R42, P2, R37, UR10, 0x2 ;  /* 0x0000000a252a7c11 */ /* 0x008fc6000f8410ff */
[----:B------:R-:W-:Y:S01]  /*8980*/  FFMA R169, R169, UR21, R36 ;  /* 0x00000015a9a97c23 */ /* 0x000fe20008000024 */
[----:B------:R-:W-:-:S04]  /*8990*/  LEA.HI.X R43, R37, UR11, R48, 0x2, P2 ;  /* 0x0000000b252b7c11 */ /* 0x000fc800090f1430 */
[----:B------:R3:W-:Y:S04]  /*89a0*/  @P1 STG.E desc[UR18][R24.64+0x20], R169 ;  /* 0x000020a918001986 */ /* 0x0007e8000c101912 */
[----:B------:R4:W2:Y:S01]  /*89b0*/  @P4 LDG.E.LTC128B R59, desc[UR18][R42.64] ;  /* 0x000000122a3b4981 */ /* 0x0008a2000c1e1920 */
[----:B------:R-:W-:Y:S01]  /*89c0*/  IMAD.WIDE.U32 R40, R30, 0x7, R40 ;  /* 0x000000071e287825 */ /* 0x000fe200078e0028 */
[----:B------:R-:W-:Y:S03]  /*89d0*/  BSSY B1, `(.L_x_117) ;  /* 0x0000019000017945 */ /* 0x000fe60003800000 */
[----:B0-----:R-:W-:Y:S01]  /*89e0*/  IMAD.WIDE.U32 R44, R32, 0x1c, R24 ;  /* 0x0000001c202c7825 */ /* 0x001fe200078e0018 */
[----:B------:R-:W-:-:S03]  /*89f0*/  IADD3 R36, P1, R40, R30, RZ ;  /* 0x0000001e28247210 */ /* 0x000fc60007f3e0ff */
[----:B------:R-:W-:Y:S01]  /*8a00*/  IMAD.WIDE.U32 R38, R30, 0x7, R38 ;  /* 0x000000071e267825 */ /* 0x000fe200078e0026 */
[----:B------:R-:W-:-:S03]  /*8a10*/  IADD3.X R37, R31, R54, R41, P1, !PT ;  /* 0x000000361f257210 */ /* 0x000fc60000ffe429 */
[----:B----4-:R-:W-:Y:S01]  /*8a20*/  IMAD.IADD R43, R56, 0x1, R45 ;  /* 0x00000001382b7824 */ /* 0x010fe200078e022d */
[-C--:B------:R-:W-:Y:S01]  /*8a30*/  IADD3 R38, P6, R38, R30.reuse, RZ ;  /* 0x0000001e26267210 */ /* 0x080fe20007fde0ff */
[----:B------:R-:W-:-:S03]  /*8a40*/  IMAD.WIDE.U32 R40, R53, R30, R36 ;  /* 0x0000001e35287225 */ /* 0x000fc600078e0024 */
[----:B------:R-:W-:Y:S01]  /*8a50*/  IADD3.X R39, R31, R54, R39, P6, !PT ;  /* 0x000000361f277210 */ /* 0x000fe200037fe427 */
[----:B------:R-:W-:Y:S01]  /*8a60*/  IMAD.MOV.U32 R42, RZ, RZ, R44 ;  /* 0x000000ffff2a7224 */ /* 0x000fe200078e002c */
[----:B------:R-:W-:Y:S02]  /*8a70*/  IADD3 R48, P1, R34, R40, RZ ;  /* 0x0000002822307210 */ /* 0x000fe40007f3e0ff */
[----:B------:R-:W-:Y:S02]  /*8a80*/  IADD3 R40, P2, R46, R30, RZ ;  /* 0x0000001e2e287210 */ /* 0x000fe40007f5e0ff */
[----:B------:R-:W-:Y:S02]  /*8a90*/  IADD3.X R49, R35, R55, R41, P1, !PT ;  /* 0x0000003723317210 */ /* 0x000fe40000ffe429 */
[----:B------:R-:W-:Y:S01]  /*8aa0*/  ISETP.GT.AND P1, PT, R51, 0x79, PT ;  /* 0x000000793300780c */ /* 0x000fe20003f24270 */
[----:B------:R-:W-:Y:S01]  /*8ab0*/  IMAD.X R41, R60, 0x1, R31, P2 ;  /* 0x000000013c297824 */ /* 0x000fe200010e061f */
[----:B------:R-:W-:-:S02]  /*8ac0*/  IADD3 R60, P2, R40, R28, RZ ;  /* 0x0000001c283c7210 */ /* 0x000fc40007f5e0ff */
[----:B------:R-:W-:-:S03]  /*8ad0*/  ISETP.GT.AND P5, PT, R50, RZ, P1 ;  /* 0x000000ff3200720c */ /* 0x000fc60000fa4270 */
[----:B------:R-:W-:Y:S01]  /*8ae0*/  IMAD.X R45, R41, 0x1, R27, P2 ;  /* 0x00000001292d7824 */ /* 0x000fe200010e061b */
[----:B------:R-:W-:Y:S01]  /*8af0*/  LEA R46, P2, R60, UR10, 0x2 ;  /* 0x0000000a3c2e7c11 */ /* 0x000fe2000f8410ff */
[----:B--2---:R-:W-:-:S04]  /*8b00*/  FMUL R47, R59, UR20 ;  /* 0x000000143b2f7c20 */ /* 0x004fc80008400000 */
[----:B------:R-:W-:Y:S01]  /*8b10*/  FFMA R61, R168, UR21, R47 ;  /* 0x00000015a83d7c23 */ /* 0x000fe2000800002f */
[----:B------:R-:W-:-:S04]  /*8b20*/  LEA.HI.X R47, R60, UR11, R45, 0x2, P2 ;  /* 0x0000000b3c2f7c11 */ /* 0x000fc800090f142d */
[----:B------:R3:W-:Y:S01]  /*8b30*/  @P4 STG.E desc[UR18][R42.64], R61 ;  /* 0x0000003d2a004986 */ /* 0x0007e2000c101912 */
[----:B------:R-:W-:Y:S05]  /*8b40*/  @!P5 BRA `(.L_x_118) ;  /* 0x000000000004d947 */ /* 0x000fea0003800000 */
[----:B------:R0:W5:Y:S02]  /*8b50*/  LDG.E.LTC128B R59, desc[UR18][R46.64] ;  /* 0x000000122e3b7981 */ /* 0x000164000c1e1920 */
.L_x_118:
[----:B------:R-:W-:Y:S05]  /*8b60*/  BSYNC B1 ;  /* 0x0000000000017941 */ /* 0x000fea0003800000 */
.L_x_117:
[----:B---3--:R-:W-:Y:S01]  /*8b70*/  IADD3 R24, P4, R24, R58, RZ ;  /* 0x0000003a18187210 */ /* 0x008fe20007f9e0ff */
[----:B-----5:R-:W-:Y:S01]  /*8b80*/  FMUL R60, R59, UR20 ;  /* 0x000000143b3c7c20 */ /* 0x020fe20008400000 */
[----:B------:R-:W-:Y:S01]  /*8b90*/  ISETP.GT.AND P2, PT, R50, 0x8, P0 ;  /* 0x000000083200780c */ /* 0x000fe20000744270 */
[----:B0-----:R-:W-:Y:S01]  /*8ba0*/  IMAD.WIDE.U32 R46, R53, R30, R38 ;  /* 0x0000001e352e7225 */ /* 0x001fe200078e0026 */
[----:B------:R-:W-:Y:S03]  /*8bb0*/  BSSY B1, `(.L_x_119) ;  /* 0x000000c000017945 */ /* 0x000fe60003800000 */
[----:B------:R-:W-:Y:S01]  /*8bc0*/  FFMA R167, R167, UR21, R60 ;  /* 0x00000015a7a77c23 */ /* 0x000fe2000800003c */
[----:B------:R-:W-:Y:S02]  /*8bd0*/  IMAD.X R25, R25, 0x1, R33, P4 ;  /* 0x0000000119197824 */ /* 0x000fe400020e0621 */
[----:B------:R-:W-:Y:S01]  /*8be0*/  IMAD.WIDE.U32 R44, R52, UR23, R48 ;  /* 0x00000017342c7c25 */ /* 0x000fe2000f8e0030 */
[----:B------:R-:W-:-:S02]  /*8bf0*/  IADD3 R48, P4, R34, R46, RZ ;  /* 0x0000002e22307210 */ /* 0x000fc40007f9e0ff */
[----:B------:R0:W-:Y:S01]  /*8c00*/  @P5 STG.E desc[UR18][R24.64], R167 ;  /* 0x000000a718005986 */ /* 0x0001e2000c101912 */
[----:B------:R-:W-:Y:S01]  /*8c10*/  VIADD R45, R45, UR6 ;  /* 0x000000062d2d7c36 */ /* 0x000fe20008000000 */
[C---:B------:R-:W-:Y:S02]  /*8c20*/  LEA R46, P0, R44.reuse, UR10, 0x2 ;  /* 0x0000000a2c2e7c11 */ /* 0x040fe4000f8010ff */
[----:B------:R-:W-:Y:S02]  /*8c30*/  IADD3.X R49, R35, R55, R47, P4, !PT ;  /* 0x0000003723317210 */ /* 0x000fe400027fe42f */
[----:B------:R-:W-:Y:S01]  /*8c40*/  LEA.HI.X R47, R44, UR11, R45, 0x2, P0 ;  /* 0x0000000b2c2f7c11 */ /* 0x000fe200080f142d */
[----:B------:R-:W-:Y:S08]  /*8c50*/  @!P2 BRA `(.L_x_120) ;  /* 0x000000000004a947 */ /* 0x000ff00003800000 */
[----:B------:R2:W5:Y:S02]  /*8c60*/  LDG.E.LTC128B R59, desc[UR18][R46.64+0x20] ;  /* 0x000020122e3b7981 */ /* 0x000564000c1e1920 */
.L_x_120:
[----:B------:R-:W-:Y:S05]  /*8c70*/  BSYNC B1 ;  /* 0x0000000000017941 */ /* 0x000fea0003800000 */
.L_x_119:
[----:B--2--5:R-:W-:Y:S01]  /*8c80*/  FMUL R47, R59, UR20 ;  /* 0x000000143b2f7c20 */ /* 0x024fe20008400000 */
        /* <DEDUP_REMOVED lines=16> */
.L_x_122:
[----:B------:R-:W-:Y:S05]  /*8d90*/  BSYNC B1 ;  /* 0x0000000000017941 */ /* 0x000fea0003800000 */
.L_x_121:
[----:B--2--5:R-:W-:Y:S01]  /*8da0*/  FMUL R42, R59, UR20 ;  /* 0x000000143b2a7c20 */ /* 0x024fe20008400000 */
[----:B---3--:R-:W-:-:S03]  /*8db0*/  LEA R40, P2, R45, UR10, 0x2 ;  /* 0x0000000a2d287c11 */ /* 0x008fc6000f8410ff */
[----:B------:R-:W-:Y:S01]  /*8dc0*/  FFMA R165, R165, UR21, R42 ;  /* 0x00000015a5a57c23 */ /* 0x000fe2000800002a */
        /* <DEDUP_REMOVED lines=8> */
[----:B------:R-:W-:Y:S01]  /*8e50*/  IMAD.X R47, R48, 0x1, R31, P2 ;  /* 0x00000001302f7824 */ /* 0x000fe200010e061f */
[----:B------:R-:W-:Y:S02]  /*8e60*/  IADD3.X R37, R31, R54, R37, P1, !PT ;  /* 0x000000361f257210 */ /* 0x000fe40000ffe425 */
[----:B---3--:R-:W-:Y:S02]  /*8e70*/  IADD3 R41, P2, R46, R28, RZ ;  /* 0x0000001c2e297210 */ /* 0x008fe40007f5e0ff */
[-C--:B------:R-:W-:Y:S01]  /*8e80*/  IADD3 R38, P6, R38, R30.reuse, RZ ;  /* 0x0000001e26267210 */ /* 0x080fe20007fde0ff */
[----:B------:R-:W-:-:S03]  /*8e90*/  IMAD.WIDE.U32 R42, R53, R30, R36 ;  /* 0x0000001e352a7225 */ /* 0x000fc600078e0024 */
[----:B------:R-:W-:Y:S01]  /*8ea0*/  IADD3.X R39, R31, R54, R39, P6, !PT ;  /* 0x000000361f277210 */ /* 0x000fe200037fe427 */
[----:B------:R-:W-:Y:S01]  /*8eb0*/  IMAD.X R60, R47, 0x1, R27, P2 ;  /* 0x000000012f3c7824 */ /* 0x000fe200010e061b */
[----:B------:R-:W-:Y:S02]  /*8ec0*/  IADD3 R44, P1, R34, R42, RZ ;  /* 0x0000002a222c7210 */ /* 0x000fe40007f3e0ff */
[----:B------:R-:W-:Y:S02]  /*8ed0*/  LEA R40, P2, R41, UR10, 0x2 ;  /* 0x0000000a29287c11 */ /* 0x000fe4000f8410ff */
[----:B------:R-:W-:Y:S01]  /*8ee0*/  IADD3.X R45, R35, R55, R43, P1, !PT ;  /* 0x00000037232d7210 */ /* 0x000fe20000ffe42b */
[----:B------:R-:W-:Y:S01]  /*8ef0*/  IMAD.WIDE.U32 R42, R32, 0x1c, R24 ;  /* 0x0000001c202a7825 */ /* 0x000fe200078e0018 */
[----:B------:R-:W-:Y:S02]  /*8f00*/  ISETP.GT.AND P1, PT, R51, 0x81, PT ;  /* 0x000000813300780c */ /* 0x000fe40003f24270 */
[----:B------:R-:W-:Y:S01]  /*8f10*/  LEA.HI.X R41, R41, UR11, R60, 0x2, P2 ;  /* 0x0000000b29297c11 */ /* 0x000fe200090f143c */
[----:B------:R-:W-:Y:S01]  /*8f20*/  IMAD.MOV.U32 R48, RZ, RZ, R42 ;  /* 0x000000ffff307224 */ /* 0x000fe200078e002a */
[----:B------:R-:W-:Y:S01]  /*8f30*/  ISETP.GT.AND P5, PT, R50, RZ, P1 ;  /* 0x000000ff3200720c */ /* 0x000fe20000fa4270 */
[----:B----4-:R-:W-:-:S04]  /*8f40*/  FMUL R49, R59, UR20 ;  /* 0x000000143b317c20 */ /* 0x010fc80008400000 */
[----:B------:R-:W-:Y:S01]  /*8f50*/  FFMA R61, R164, UR21, R49 ;  /* 0x00000015a43d7c23 */ /* 0x000fe20008000031 */
[----:B------:R-:W-:-:S05]  /*8f60*/  IMAD.IADD R49, R56, 0x1, R43 ;  /* 0x0000000138317824 */ /* 0x000fca00078e022b */
[----:B------:R2:W-:Y:S02]  /*8f70*/  @P4 STG.E desc[UR18][R48.64], R61 ;  /* 0x0000003d30004986 */ /* 0x0005e4000c101912 */
[----:B------:R-:W-:Y:S05]  /*8f80*/  @!P5 BRA `(.L_x_124) ;  /* 0x000000000004d947 */ /* 0x000fea0003800000 */
[----:B------:R3:W5:Y:S02]  /*8f90*/  LDG.E.LTC128B R59, desc[UR18][R40.64] ;  /* 0x00000012283b7981 */ /* 0x000764000c1e1920 */
.L_x_124:
[----:B------:R-:W-:Y:S05]  /*8fa0*/  BSYNC B1 ;  /* 0x0000000000017941 */ /* 0x000fea0003800000 */
.L_x_123:
[----:B0-2---:R-:W-:Y:S01]  /*8fb0*/  IADD3 R24, P4, R24, R58, RZ ;  /* 0x0000003a18187210 */ /* 0x005fe20007f9e0ff */
[----:B-----5:R-:W-:Y:S01]  /*8fc0*/  FMUL R60, R59, UR20 ;  /* 0x000000143b3c7c20 */ /* 0x020fe20008400000 */
[----:B------:R-:W-:Y:S01]  /*8fd0*/  ISETP.GT.AND P2, PT, R50, 0x8, P0 ;  /* 0x000000083200780c */ /* 0x000fe20000744270 */
[----:B------:R-:W-:Y:S01]  /*8fe0*/  IMAD.WIDE.U32 R42, R53, R30, R38 ;  /* 0x0000001e352a7225 */ /* 0x000fe200078e0026 */
[----:B------:R-:W-:Y:S03]  /*8ff0*/  BSSY B1, `(.L_x_125) ;  /* 0x000000c000017945 */ /* 0x000fe60003800000 */
[----:B------:R-:W-:Y:S01]  /*9000*/  FFMA R163, R163, UR21, R60 ;  /* 0x00000015a3a37c23 */ /* 0x000fe2000800003c */
[----:B------:R-:W-:Y:S02]  /*9010*/  IMAD.X R25, R25, 0x1, R33, P4 ;  /* 0x0000000119197824 */ /* 0x000fe400020e0621 */
[----:B---3--:R-:W-:Y:S01]  /*9020*/  IMAD.WIDE.U32 R40, R52, UR23, R44 ;  /* 0x0000001734287c25 */ /* 0x008fe2000f8e002c */
        /* <DEDUP_REMOVED lines=8> */
.L_x_126:
[----:B------:R-:W-:Y:S05]  /*90b0*/  BSYNC B1 ;  /* 0x0000000000017941 */ /* 0x000fea0003800000 */
.L_x_125:
[----:B--2--5:R-:W-:Y:S01]  /*90c0*/  FMUL R43, R59, UR20 ;  /* 0x000000143b2b7c20 */ /* 0x024fe20008400000 */
[----:B------:R-:W-:Y:S01]  /*90d0*/  IMAD.WIDE.U32 R40, R52, UR23, R44 ;  /* 0x0000001734287c25 */ /* 0x000fe2000f8e002c */
        /* <DEDUP_REMOVED lines=15> */
.L_x_128:
[----:B------:R-:W-:Y:S05]  /*91d0*/  BSYNC B1 ;  /* 0x0000000000017941 */ /* 0x000fea0003800000 */
.L_x_127:
[----:B---3-5:R-:W-:Y:S01]  /*91e0*/  FMUL R42, R59, UR20 ;  /* 0x000000143b2a7c20 */ /* 0x028fe20008400000 */
[----:B------:R-:W-:-:S03]  /*91f0*/  LEA R40, P2, R41, UR10, 0x2 ;  /* 0x0000000a29287c11 */ /* 0x000fc6000f8410ff */
[----:B------:R-:W-:Y:S01]  /*9200*/  FFMA R161, R161, UR21, R42 ;  /* 0x00000015a1a17c23 */ /* 0x000fe2000800002a */
[----:B------:R-:W-:-:S04]  /*9210*/  LEA.HI.X R41, R41, UR11, R44, 0x2, P2 ;  /* 0x0000000b29297c11 */ /* 0x000fc800090f142c */
[----:B------:R3:W-:Y:S04]  /*9220*/  @P1 STG.E desc[UR18][R24.64+0x20], R161 ;  /* 0x000020a118001986 */ /* 0x0007e8000c101912 */
[----:B------:R4:W3:Y:S01]  /*9230*/  @P4 LDG.E.LTC128B R59, desc[UR18][R40.64] ;  /* 0x00000012283b4981 */ /* 0x0008e2000c1e1920 */
[----:B------:R-:W-:Y:S01]  /*9240*/  IMAD.WIDE.U32 R36, R30, 0x7, R36 ;  /* 0x000000071e247825 */ /* 0x000fe200078e0024 */
[-C--:B------:R-:W-:Y:S01]  /*9250*/  IADD3 R46, P2, R46, R30.reuse, RZ ;  /* 0x0000001e2e2e7210 */ /* 0x080fe20007f5e0ff */
[----:B------:R-:W-:Y:S02]  /*9260*/  BSSY B1, `(.L_x_129) ;  /* 0x0000018000017945 */ /* 0x000fe40003800000 */
[----:B------:R-:W-:Y:S01]  /*9270*/  IMAD.WIDE.U32 R38, R30, 0x7, R38 ;  /* 0x000000071e267825 */ /* 0x000fe200078e0026 */
[----:B------:R-:W-:-:S03]  /*9280*/  IADD3 R36, P1, R36, R30, RZ ;  /* 0x0000001e24247210 */ /* 0x000fc60007f3e0ff */
[----:B------:R-:W-:Y:S01]  /*9290*/  IMAD.X R47, R60, 0x1, R31, P2 ;  /* 0x000000013c2f7824 */ /* 0x000fe200010e061f */
[----:B------:R-:W-:Y:S02]  /*92a0*/  IADD3.X R37, R31, R54, R37, P1, !PT ;  /* 0x000000361f257210 */ /* 0x000fe40000ffe425 */
[----:B----4-:R-:W-:Y:S02]  /*92b0*/  IADD3 R41, P2, R46, R28, RZ ;  /* 0x0000001c2e297210 */ /* 0x010fe40007f5e0ff */
[-C--:B------:R-:W-:Y:S01]  /*92c0*/  IADD3 R38, P6, R38, R30.reuse, RZ ;  /* 0x0000001e26267210 */ /* 0x080fe20007fde0ff */
[----:B------:R-:W-:-:S03]  /*92d0*/  IMAD.WIDE.U32 R42, R53, R30, R36 ;  /* 0x0000001e352a7225 */ /* 0x000fc600078e0024 */
[----:B------:R-:W-:Y:S01]  /*92e0*/  IADD3.X R39, R31, R54, R39, P6, !PT ;  /* 0x000000361f277210 */ /* 0x000fe200037fe427 */
[----:B------:R-:W-:Y:S01]  /*92f0*/  IMAD.X R60, R47, 0x1, R27, P2 ;  /* 0x000000012f3c7824 */ /* 0x000fe200010e061b */
[----:B------:R-:W-:Y:S02]  /*9300*/  IADD3 R44, P1, R34, R42, RZ ;  /* 0x0000002a222c7210 */ /* 0x000fe40007f3e0ff */
[----:B------:R-:W-:Y:S02]  /*9310*/  LEA R40, P2, R41, UR10, 0x2 ;  /* 0x0000000a29287c11 */ /* 0x000fe4000f8410ff */
[----:B--2---:R-:W-:Y:S01]  /*9320*/  IADD3.X R45, R35, R55, R43, P1, !PT ;  /* 0x00000037232d7210 */ /* 0x004fe20000ffe42b */
[----:B------:R-:W-:Y:S01]  /*9330*/  IMAD.WIDE.U32 R42, R32, 0x1c, R24 ;  /* 0x0000001c202a7825 */ /* 0x000fe200078e0018 */
[----:B------:R-:W-:Y:S02]  /*9340*/  ISETP.GT.AND P1, PT, R51, 0x89, PT ;  /* 0x000000893300780c */ /* 0x000fe40003f24270 */
[----:B------:R-:W-:Y:S01]  /*9350*/  LEA.HI.X R41, R41, UR11, R60, 0x2, P2 ;  /* 0x0000000b29297c11 */ /* 0x000fe200090f143c */
[----:B------:R-:W-:Y:S01]  /*9360*/  IMAD.MOV.U32 R48, RZ, RZ, R42 ;  /* 0x000000ffff307224 */ /* 0x000fe200078e002a */
[----:B------:R-:W-:Y:S01]  /*9370*/  ISETP.GT.AND P5, PT, R50, RZ, P1 ;  /* 0x000000ff3200720c */ /* 0x000fe20000fa4270 */
[----:B---3--:R-:W-:-:S04]  /*9380*/  FMUL R49, R59, UR20 ;  /* 0x000000143b317c20 */ /* 0x008fc80008400000 */
[----:B------:R-:W-:Y:S01]  /*9390*/  FFMA R61, R160, UR21, R49 ;  /* 0x00000015a03d7c23 */ /* 0x000fe20008000031 */
[----:B------:R-:W-:-:S05]  /*93a0*/  IMAD.IADD R49, R56, 0x1, R43 ;  /* 0x0000000138317824 */ /* 0x000fca00078e022b */
[----:B------:R2:W-:Y:S02]  /*93b0*/  @P4 STG.E desc[UR18][R48.64], R61 ;  /* 0x0000003d30004986 */ /* 0x0005e4000c101912 */
[----:B------:R-:W-:Y:S05]  /*93c0*/  @!P5 BRA `(.L_x_130) ;  /* 0x000000000004d947 */ /* 0x000fea0003800000 */
[----:B------:R3:W5:Y:S02]  /*93d0*/  LDG.E.LTC128B R59, desc[UR18][R40.64] ;  /* 0x00000012283b7981 */ /* 0x000764000c1e1920 */
.L_x_130:
[----:B------:R-:W-:Y:S05]  /*93e0*/  BSYNC B1 ;  /* 0x0000000000017941 */ /* 0x000fea0003800000 */
.L_x_129:
[----:B0-----:R-:W-:Y:S01]  /*93f0*/  IADD3 R24, P4, R24, R58, RZ ;  /* 0x0000003a18187210 */ /* 0x001fe20007f9e0ff */
        /* <DEDUP_REMOVED lines=15> */
.L_x_132:
[----:B------:R-:W-:Y:S05]  /*94f0*/  BSYNC B1 ;  /* 0x0000000000017941 */ /* 0x000fea0003800000 */
.L_x_131:
[----:B---3-5:R-:W-:Y:S01]  /*9500*/  FMUL R43, R59, UR20 ;  /* 0x000000143b2b7c20 */ /* 0x028fe20008400000 */
        /* <DEDUP_REMOVED lines=16> */
.L_x_134:
[----:B------:R-:W-:Y:S05]  /*9610*/  BSYNC B1 ;  /* 0x0000000000017941 */ /* 0x000fea0003800000 */
.L_x_133:
[----:B----45:R-:W-:Y:S01]  /*9620*/  FMUL R42, R59, UR20 ;  /* 0x000000143b2a7c20 */ /* 0x030fe20008400000 */
[----:B------:R-:W-:-:S03]  /*9630*/  LEA R40, P2, R41, UR10, 0x2 ;  /* 0x0000000a29287c11 */ /* 0x000fc6000f8410ff */
        /* <DEDUP_REMOVED lines=11> */
[----:B0-----:R-:W-:Y:S02]  /*96f0*/  IADD3 R41, P2, R46, R28, RZ ;  /* 0x0000001c2e297210 */ /* 0x001fe40007f5e0ff */
[-C--:B------:R-:W-:Y:S01]  /*9700*/  IADD3 R38, P6, R38, R30.reuse, RZ ;  /* 0x0000001e26267210 */ /* 0x080fe20007fde0ff */
[----:B------:R-:W-:-:S03]  /*9710*/  IMAD.WIDE.U32 R42, R53, R30, R36 ;  /* 0x0000001e352a7225 */ /* 0x000fc600078e0024 */
[----:B------:R-:W-:Y:S01]  /*9720*/  IADD3.X R39, R31, R54, R39, P6, !PT ;  /* 0x000000361f277210 */ /* 0x000fe200037fe427 */
[----:B------:R-:W-:Y:S01]  /*9730*/  IMAD.X R60, R47, 0x1, R27, P2 ;  /* 0x000000012f3c7824 */ /* 0x000fe200010e061b */
[----:B------:R-:W-:Y:S02]  /*9740*/  IADD3 R44, P1, R34, R42, RZ ;  /* 0x0000002a222c7210 */ /* 0x000fe40007f3e0ff */
[----:B------:R-:W-:Y:S02]  /*9750*/  LEA R40, P2, R41, UR10, 0x2 ;  /* 0x0000000a29287c11 */ /* 0x000fe4000f8410ff */
[----:B---3--:R-:W-:Y:S01]  /*9760*/  IADD3.X R45, R35, R55, R43, P1, !PT ;  /* 0x00000037232d7210 */ /* 0x008fe20000ffe42b */
[----:B------:R-:W-:Y:S01]  /*9770*/  IMAD.WIDE.U32 R42, R32, 0x1c, R24 ;  /* 0x0000001c202a7825 */ /* 0x000fe200078e0018 */
[----:B------:R-:W-:Y:S02]  /*9780*/  ISETP.GT.AND P1, PT, R51, 0x91, PT ;  /* 0x000000913300780c */ /* 0x000fe40003f24270 */
[----:B------:R-:W-:Y:S01]  /*9790*/  LEA.HI.X R41, R41, UR11, R60, 0x2, P2 ;  /* 0x0000000b29297c11 */ /* 0x000fe200090f143c */
[----:B--2---:R-:W-:Y:S01]  /*97a0*/  IMAD.MOV.U32 R48, RZ, RZ, R42 ;  /* 0x000000ffff307224 */ /* 0x004fe200078e002a */
[----:B------:R-:W-:Y:S01]  /*97b0*/  ISETP.GT.AND P5, PT, R50, RZ, P1 ;  /* 0x000000ff3200720c */ /* 0x000fe20000fa4270 */
[----:B----4-:R-:W-:-:S04]  /*97c0*/  FMUL R49, R59, UR20 ;  /* 0x000000143b317c20 */ /* 0x010fc80008400000 */
[----:B------:R-:W-:Y:S01]  /*97d0*/  FFMA R61, R156, UR21, R49 ;  /* 0x000000159c3d7c23 */ /* 0x000fe20008000031 */
[----:B------:R-:W-:-:S05]  /*97e0*/  IMAD.IADD R49, R56, 0x1, R43 ;  /* 0x0000000138317824 */ /* 0x000fca00078e022b */
[----:B------:R0:W-:Y:S02]  /*97f0*/  @P4 STG.E desc[UR18][R48.64], R61 ;  /* 0x0000003d30004986 */ /* 0x0001e4000c101912 */
[----:B------:R-:W-:Y:S05]  /*9800*/  @!P5 BRA `(.L_x_136) ;  /* 0x000000000004d947 */ /* 0x000fea0003800000 */
[----:B------:R2:W5:Y:S02]  /*9810*/  LDG.E.LTC128B R59, desc[UR18][R40.64] ;  /* 0x00000012283b7981 */ /* 0x000564000c1e1920 */
.L_x_136:
[----:B------:R-:W-:Y:S05]  /*9820*/  BSYNC B1 ;  /* 0x0000000000017941 */ /* 0x000fea0003800000 */
.L_x_135:
[----:B------:R-:W-:Y:S01]  /*9830*/  IADD3 R24, P4, R24, R58, RZ ;  /* 0x0000003a18187210 */ /* 0x000fe20007f9e0ff */
        /* <DEDUP_REMOVED lines=15> */
.L_x_138:
[----:B------:R-:W-:Y:S05]  /*9930*/  BSYNC B1 ;  /* 0x0000000000017941 */ /* 0x000fea0003800000 */
.L_x_137:
        /* <DEDUP_REMOVED lines=17> */
.L_x_140:
[----:B------:R-:W-:Y:S05]  /*9a50*/  BSYNC B1 ;  /* 0x0000000000017941 */ /* 0x000fea0003800000 */
.L_x_139:
        /* <DEDUP_REMOVED lines=16> */
[----:B------:R-:W-:Y:S02]  /*9b60*/  IADD3.X R39, R31, R54, R39, P6, !PT ;  /* 0x000000361f277210 */ /* 0x000fe400037fe427 */
[----:B------:R-:W-:-:S04]  /*9b70*/  IADD3 R44, P1, R34, R42, RZ ;  /* 0x0000002a222c7210 */ /* 0x000fc80007f3e0ff */
[----:B---3--:R-:W-:Y:S01]  /*9b80*/  IADD3.X R45, R35, R55, R43, P1, !PT ;  /* 0x00000037232d7210 */ /* 0x008fe20000ffe42b */
[----:B------:R-:W-:Y:S01]  /*9b90*/  IMAD.WIDE.U32 R42, R32, 0x1c, R24 ;  /* 0x0000001c202a7825 */ /* 0x000fe200078e0018 */
[----:B------:R-:W-:-:S03]  /*9ba0*/  ISETP.GT.AND P1, PT, R51, 0x99, PT ;  /* 0x000000993300780c */ /* 0x000fc60003f24270 */
[----:B------:R-:W-:Y:S01]  /*9bb0*/  IMAD.IADD R49, R56, 0x1, R43 ;  /* 0x0000000138317824 */ /* 0x000fe200078e022b */
[----:B------:R-:W-:Y:S01]  /*9bc0*/  ISETP.GT.AND P5, PT, R50, RZ, P1 ;  /* 0x000000ff3200720c */ /* 0x000fe20000fa4270 */
[----:B------:R-:W-:Y:S02]  /*9bd0*/  IMAD.MOV.U32 R48, RZ, RZ, R42 ;  /* 0x000000ffff307224 */ /* 0x000fe400078e002a */
[----:B----4-:R-:W-:-:S04]  /*9be0*/  FMUL R23, R59, UR20 ;  /* 0x000000143b177c20 */ /* 0x010fc80008400000 */
[----:B------:R-:W-:Y:S01]  /*9bf0*/  FFMA R41, R22, UR21, R23 ;  /* 0x0000001516297c23 */ /* 0x000fe20008000017 */
[----:B------:R-:W-:Y:S01]  /*9c00*/  IMAD.X R23, R47, 0x1, R27, P2 ;  /* 0x000000012f177824 */ /* 0x000fe200010e061b */
[----:B------:R-:W-:-:S03]  /*9c10*/  LEA R22, P2, R40, UR10, 0x2 ;  /* 0x0000000a28167c11 */ /* 0x000fc6000f8410ff */
[----:B------:R0:W-:Y:S01]  /*9c20*/  @P4 STG.E desc[UR18][R48.64], R41 ;  /* 0x0000002930004986 */ /* 0x0001e2000c101912 */
[----:B------:R-:W-:Y:S01]  /*9c30*/  LEA.HI.X R23, R40, UR11, R23, 0x2, P2 ;  /* 0x0000000b28177c11 */ /* 0x000fe200090f1417 */
[----:B------:R-:W-:Y:S08]  /*9c40*/  @!P5 BRA `(.L_x_142) ;  /* 0x000000000004d947 */ /* 0x000ff00003800000 */
[----:B------:R3:W5:Y:S02]  /*9c50*/  LDG.E.LTC128B R59, desc[UR18][R22.64] ;  /* 0x00000012163b7981 */ /* 0x000764000c1e1920 */
.L_x_142:
[----:B------:R-:W-:Y:S05]  /*9c60*/  BSYNC B1 ;  /* 0x0000000000017941 */ /* 0x000fea0003800000 */
.L_x_141:
[----:B---3--:R-:W-:Y:S01]  /*9c70*/  IADD3 R22, P4, R24, R58, RZ ;  /* 0x0000003a18167210 */ /* 0x008fe20007f9e0ff */
[----:B0-----:R-:W-:-:S04]  /*9c80*/  IMAD.WIDE.U32 R40, R52, UR23, R44 ;  /* 0x0000001734287c25 */ /* 0x001fc8000f8e002c */
[----:B-----5:R-:W-:Y:S01]  /*9c90*/  FMUL R44, R59, UR20 ;  /* 0x000000143b2c7c20 */ /* 0x020fe20008400000 */
[----:B------:R-:W-:Y:S01]  /*9ca0*/  ISETP.GT.AND P2, PT, R50, 0x8, P0 ;  /* 0x000000083200780c */ /* 0x000fe20000744270 */
[----:B------:R-:W-:Y:S01]  /*9cb0*/  BSSY B1, `(.L_x_143) ;  /* 0x000000c000017945 */ /* 0x000fe20003800000 */
[----:B------:R-:W-:Y:S02]  /*9cc0*/  IMAD.X R23, R25, 0x1, R33, P4 ;  /* 0x0000000119177824 */ /* 0x000fe400020e0621 */
[----:B------:R-:W-:Y:S01]  /*9cd0*/  FFMA R21, R21, UR21, R44 ;  /* 0x0000001515157c23 */ /* 0x000fe2000800002c */
[----:B------:R-:W-:Y:S01]  /*9ce0*/  IMAD.WIDE.U32 R42, R53, R30, R38 ;  /* 0x0000001e352a7225 */ /* 0x000fe200078e0026 */
[----:B--2---:R-:W-:-:S03]  /*9cf0*/  LEA R24, P0, R40, UR10, 0x2 ;  /* 0x0000000a28187c11 */ /* 0x004fc6000f8010ff */
[----:B------:R0:W-:Y:S01]  /*9d00*/  @P5 STG.E desc[UR18][R22.64], R21 ;  /* 0x0000001516005986 */ /* 0x0001e2000c101912 */
[----:B------:R-:W-:Y:S01]  /*9d10*/  VIADD R25, R41, UR6 ;  /* 0x0000000629197c36 */ /* 0x000fe20008000000 */
[----:B------:R-:W-:-:S04]  /*9d20*/  IADD3 R42, P4, R34, R42, RZ ;  /* 0x0000002a222a7210 */ /* 0x000fc80007f9e0ff */
[----:B------:R-:W-:Y:S02]  /*9d30*/  IADD3.X R43, R35, R55, R43, P4, !PT ;  /* 0x00000037232b7210 */ /* 0x000fe400027fe42b */
[----:B------:R-:W-:Y:S01]  /*9d40*/  LEA.HI.X R25, R40, UR11, R25, 0x2, P0 ;  /* 0x0000000b28197c11 */ /* 0x000fe200080f1419 */
[----:B------:R-:W-:Y:S06]  /*9d50*/  @!P2 BRA `(.L_x_144) ;  /* 0x000000000004a947 */ /* 0x000fec0003800000 */
[----:B------:R2:W5:Y:S02]  /*9d60*/  LDG.E.LTC128B R59, desc[UR18][R24.64+0x20] ;  /* 0x00002012183b7981 */ /* 0x000564000c1e1920 */
.L_x_144:
[----:B------:R-:W-:Y:S05]  /*9d70*/  BSYNC B1 ;  /* 0x0000000000017941 */ /* 0x000fea0003800000 */
.L_x_143:
[----:B0----5:R-:W-:Y:S01]  /*9d80*/  FMUL R21, R59, UR20 ;  /* 0x000000143b157c20 */ /* 0x021fe20008400000 */
[----:B------:R-:W-:Y:S01]  /*9d90*/  ISETP.GT.AND P1, PT, R50, 0x8, P1 ;  /* 0x000000083200780c */ /* 0x000fe20000f24270 */
[----:B--2---:R-:W-:Y:S01]  /*9da0*/  IMAD.WIDE.U32 R24, R52, UR23, R42 ;  /* 0x0000001734187c25 */ /* 0x004fe2000f8e002a */
[----:B------:R-:W-:-:S03]  /*9db0*/  ISETP.GT.AND P0, PT, R51, 0xa0, PT ;  /* 0x000000a03300780c */ /* 0x000fc60003f04270 */
[----:B------:R-:W-:Y:S01]  /*9dc0*/  FFMA R41, R20, UR21, R21 ;  /* 0x0000001514297c23 */ /* 0x000fe20008000015 */
        /* <DEDUP_REMOVED lines=12> */
.L_x_146:
[----:B------:R-:W-:Y:S05]  /*9e90*/  BSYNC B1 ;  /* 0x0000000000017941 */ /* 0x000fea0003800000 */
.L_x_145:
        /* <DEDUP_REMOVED lines=16> */
[----:B------:R-:W-:Y:S02]  /*9fa0*/  IADD3.X R39, R31, R54, R39, P6, !PT ;  /* 0x000000361f277210 */ /* 0x000fe400037fe427 */
[----:B------:R-:W-:-:S04]  /*9fb0*/  IADD3 R40, P1, R34, R24, RZ ;  /* 0x0000001822287210 */ /* 0x000fc80007f3e0ff */
[----:B0-----:R-:W-:Y:S01]  /*9fc0*/  IADD3.X R41, R35, R55, R25, P1, !PT ;  /* 0x0000003723297210 */ /* 0x001fe20000ffe419 */
[----:B------:R-:W-:Y:S01]  /*9fd0*/  IMAD.WIDE.U32 R24, R32, 0x1c, R22 ;  /* 0x0000001c20187825 */ /* 0x000fe200078e0016 */
[----:B------:R-:W-:-:S03]  /*9fe0*/  ISETP.GT.AND P1, PT, R51, 0xa1, PT ;  /* 0x000000a13300780c */ /* 0x000fc60003f24270 */
[----:B------:R-:W-:Y:S01]  /*9ff0*/  IMAD.IADD R45, R56, 0x1, R25 ;  /* 0x00000001382d7824 */ /* 0x000fe200078e0219 */
[----:B------:R-:W-:Y:S01]  /*a000*/  ISETP.GT.AND P5, PT, R50, RZ, P1 ;  /* 0x000000ff3200720c */ /* 0x000fe20000fa4270 */
[----:B------:R-:W-:Y:S02]  /*a010*/  IMAD.MOV.U32 R44, RZ, RZ, R24 ;  /* 0x000000ffff2c7224 */ /* 0x000fe400078e0018 */
[----:B--2---:R-:W-:-:S04]  /*a020*/  FMUL R19, R59, UR20 ;  /* 0x000000143b137c20 */ /* 0x004fc80008400000 */
[----:B------:R-:W-:Y:S01]  /*a030*/  FFMA R21, R18, UR21, R19 ;  /* 0x0000001512157c23 */ /* 0x000fe20008000013 */
[----:B------:R-:W-:Y:S01]  /*a040*/  IMAD.X R19, R43, 0x1, R27, P2 ;  /* 0x000000012b137824 */ /* 0x000fe200010e061b */
[----:B------:R-:W-:-:S03]  /*a050*/  LEA R18, P2, R20, UR10, 0x2 ;  /* 0x0000000a14127c11 */ /* 0x000fc6000f8410ff */
[----:B------:R0:W-:Y:S01]  /*a060*/  @P4 STG.E desc[UR18][R44.64], R21 ;  /* 0x000000152c004986 */ /* 0x0001e2000c101912 */
[----:B------:R-:W-:Y:S01]  /*a070*/  LEA.HI.X R19, R20, UR11, R19, 0x2, P2 ;  /* 0x0000000b14137c11 */ /* 0x000fe200090f1413 */
[----:B------:R-:W-:Y:S08]  /*a080*/  @!P5 BRA `(.L_x_148) ;  /* 0x000000000004d947 */ /* 0x000ff00003800000 */
[----:B------:R2:W5:Y:S02]  /*a090*/  LDG.E.LTC128B R59, desc[UR18][R18.64] ;  /* 0x00000012123b7981 */ /* 0x000564000c1e1920 */
.L_x_148:
[----:B------:R-:W-:Y:S05]  /*a0a0*/  BSYNC B1 ;  /* 0x0000000000017941 */ /* 0x000fea0003800000 */
.L_x_147:
[----:B--2---:R-:W-:Y:S01]  /*a0b0*/  IADD3 R18, P4, R22, R58, RZ ;  /* 0x0000003a16127210 */ /* 0x004fe20007f9e0ff */
[----:B0-----:R-:W-:-:S04]  /*a0c0*/  IMAD.WIDE.U32 R20, R52, UR23, R40 ;  /* 0x0000001734147c25 */ /* 0x001fc8000f8e0028 */
[----:B-----5:R-:W-:Y:S01]  /*a0d0*/  FMUL R40, R59, UR20 ;  /* 0x000000143b287c20 */ /* 0x020fe20008400000 */
[----:B------:R-:W-:Y:S01]  /*a0e0*/  ISETP.GT.AND P2, PT, R50, 0x8, P0 ;  /* 0x000000083200780c */ /* 0x000fe20000744270 */
[----:B------:R-:W-:Y:S01]  /*a0f0*/  BSSY B1, `(.L_x_149) ;  /* 0x000000c000017945 */ /* 0x000fe20003800000 */
[----:B------:R-:W-:Y:S02]  /*a100*/  IMAD.X R19, R23, 0x1, R33, P4 ;  /* 0x0000000117137824 */ /* 0x000fe400020e0621 */
[----:B------:R-:W-:Y:S01]  /*a110*/  FFMA R17, R17, UR21, R40 ;  /* 0x0000001511117c23 */ /* 0x000fe20008000028 */
[----:B------:R-:W-:Y:S01]  /*a120*/  IMAD.WIDE.U32 R24, R53, R30, R38 ;  /* 0x0000001e35187225 */ /* 0x000fe200078e0026 */
[----:B------:R-:W-:-:S03]  /*a130*/  LEA R22, P0, R20, UR10, 0x2 ;  /* 0x0000000a14167c11 */ /* 0x000fc6000f8010ff */
[----:B------:R0:W-:Y:S01]  /*a140*/  @P5 STG.E desc[UR18][R18.64], R17 ;  /* 0x0000001112005986 */ /* 0x0001e2000c101912 */
[----:B------:R-:W-:Y:S01]  /*a150*/  VIADD R21, R21, UR6 ;  /* 0x0000000615157c36 */ /* 0x000fe20008000000 */
[----:B------:R-:W-:-:S04]  /*a160*/  IADD3 R24, P4, R34, R24, RZ ;  /* 0x0000001822187210 */ /* 0x000fc80007f9e0ff */
[----:B------:R-:W-:Y:S02]  /*a170*/  IADD3.X R25, R35, R55, R25, P4, !PT ;  /* 0x0000003723197210 */ /* 0x000fe400027fe419 */
[----:B------:R-:W-:Y:S01]  /*a180*/  LEA.HI.X R23, R20, UR11, R21, 0x2, P0 ;  /* 0x0000000b14177c11 */ /* 0x000fe200080f1415 */
[----:B------:R-:W-:Y:S06]  /*a190*/  @!P2 BRA `(.L_x_150) ;  /* 0x000000000004a947 */ /* 0x000fec0003800000 */
[----:B------:R2:W5:Y:S02]  /*a1a0*/  LDG.E.LTC128B R59, desc[UR18][R22.64+0x20] ;  /* 0x00002012163b7981 */ /* 0x000564000c1e1920 */
.L_x_150:
[----:B------:R-:W-:Y:S05]  /*a1b0*/  BSYNC B1 ;  /* 0x0000000000017941 */ /* 0x000fea0003800000 */
.L_x_149:
[----:B0----5:R-:W-:Y:S01]  /*a1c0*/  FMUL R17, R59, UR20 ;  /* 0x000000143b117c20 */ /* 0x021fe20008400000 */
        /* <DEDUP_REMOVED lines=16> */
.L_x_152:
[----:B------:R-:W-:Y:S05]  /*a2d0*/  BSYNC B1 ;  /* 0x0000000000017941 */ /* 0x000fea0003800000 */
.L_x_151:
        /* <DEDUP_REMOVED lines=12> */
[----:B0-----:R-:W-:Y:S02]  /*a3a0*/  IADD3.X R23, R31, R54, R37, P1, !PT ;  /* 0x000000361f177210 */ /* 0x001fe40000ffe425 */
[----:B---3--:R-:W-:Y:S02]  /*a3b0*/  IADD3 R16, P2, R40, R28, RZ ;  /* 0x0000001c28107210 */ /* 0x008fe40007f5e0ff */
[-C--:B------:R-:W-:Y:S01]  /*a3c0*/  IADD3 R36, P6, R38, R30.reuse, RZ ;  /* 0x0000001e26247210 */ /* 0x080fe20007fde0ff */
[----:B------:R-:W-:-:S03]  /*a3d0*/  IMAD.WIDE.U32 R20, R53, R30, R22 ;  /* 0x0000001e35147225 */ /* 0x000fc600078e0016 */
[----:B------:R-:W-:Y:S02]  /*a3e0*/  IADD3.X R37, R31, R54, R39, P6, !PT ;  /* 0x000000361f257210 */ /* 0x000fe400037fe427 */
[----:B------:R-:W-:-:S04]  /*a3f0*/  IADD3 R24, P1, R34, R20, RZ ;  /* 0x0000001422187210 */ /* 0x000fc80007f3e0ff */
[----:B------:R-:W-:Y:S01]  /*a400*/  IADD3.X R25, R35, R55, R21, P1, !PT ;  /* 0x0000003723197210 */ /* 0x000fe20000ffe415 */
        /* <DEDUP_REMOVED lines=13> */
.L_x_154:
[----:B------:R-:W-:Y:S05]  /*a4e0*/  BSYNC B1 ;  /* 0x0000000000017941 */ /* 0x000fea0003800000 */
.L_x_153:
        /* <DEDUP_REMOVED lines=16> */
.L_x_156:
[----:B------:R-:W-:Y:S05]  /*a5f0*/  BSYNC B1 ;  /* 0x0000000000017941 */ /* 0x000fea0003800000 */
.L_x_155:
        /* <DEDUP_REMOVED lines=17> */
.L_x_158:
[----:B------:R-:W-:Y:S05]  /*a710*/  BSYNC B1 ;  /* 0x0000000000017941 */ /* 0x000fea0003800000 */
.L_x_157:
        /* <DEDUP_REMOVED lines=32> */
.L_x_160:
[----:B------:R-:W-:Y:S05]  /*a920*/  BSYNC B1 ;  /* 0x0000000000017941 */ /* 0x000fea0003800000 */
.L_x_159:
        /* <DEDUP_REMOVED lines=16> */
.L_x_162:
[----:B------:R-:W-:Y:S05]  /*aa30*/  BSYNC B1 ;  /* 0x0000000000017941 */ /* 0x000fea0003800000 */
.L_x_161:
        /* <DEDUP_REMOVED lines=17> */
.L_x_164:
[----:B------:R-:W-:Y:S05]  /*ab50*/  BSYNC B1 ;  /* 0x0000000000017941 */ /* 0x000fea0003800000 */
.L_x_163:
        /* <DEDUP_REMOVED lines=32> */
.L_x_166:
[----:B------:R-:W-:Y:S05]  /*ad60*/  BSYNC B1 ;  /* 0x0000000000017941 */ /* 0x000fea0003800000 */
.L_x_165:
        /* <DEDUP_REMOVED lines=16> */
.L_x_168:
[----:B------:R-:W-:Y:S05]  /*ae70*/  BSYNC B1 ;  /* 0x0000000000017941 */ /* 0x000fea0003800000 */
.L_x_167:
        /* <DEDUP_REMOVED lines=17> */
.L_x_170:
[----:B------:R-:W-:Y:S05]  /*af90*/  BSYNC B1 ;  /* 0x0000000000017941 */ /* 0x000fea0003800000 */
.L_x_169:
        /* <DEDUP_REMOVED lines=32> */
.L_x_172:
[----:B------:R-:W-:Y:S05]  /*b1a0*/  BSYNC B1 ;  /* 0x0000000000017941 */ /* 0x000fea0003800000 */
.L_x_171:
[----:B--2---:R-:W-:Y:S01]  /*b1b0*/  IADD3 R2, P4, R6, R58, RZ ;  /* 0x0000003a06027210 */ /* 0x004fe20007f9e0ff */
[----:B0-----:R-:W-:Y:S01]  /*b1c0*/  IMAD.WIDE.U32 R4, R52, UR23, R12 ;  /* 0x0000001734047c25 */ /* 0x001fe2000f8e000c */
[----:B------:R-:W-:Y:S01]  /*b1d0*/  ISETP.GT.AND P2, PT, R50, 0x8, P0 ;  /* 0x000000083200780c */ /* 0x000fe20000744270 */
[----:B------:R-:W-:Y:S02]  /*b1e0*/  BSSY B1, `(.L_x_173) ;  /* 0x000000d000017945 */ /* 0x000fe40003800000 */
[----:B------:R-:W-:Y:S02]  /*b1f0*/  IMAD.X R3, R7, 0x1, R33, P4 ;  /* 0x0000000107037824 */ /* 0x000fe400020e0621 */
[----:B-----5:R-:W-:Y:S01]  /*b200*/  FMUL R7, R59, UR20 ;  /* 0x000000143b077c20 */ /* 0x020fe20008400000 */
[----:B------:R-:W-:Y:S01]  /*b210*/  IMAD.WIDE.U32 R8, R53, R30, R14 ;  /* 0x0000001e35087225 */ /* 0x000fe200078e000e */
[----:B------:R-:W-:-:S03]  /*b220*/  LEA R6, P0, R4, UR10, 0x2 ;  /* 0x0000000a04067c11 */ /* 0x000fc6000f8010ff */
[----:B------:R-:W-:Y:S01]  /*b230*/  FFMA R13, R0, UR21, R7 ;  /* 0x00000015000d7c23 */ /* 0x000fe20008000007 */
[----:B------:R-:W-:Y:S01]  /*b240*/  VIADD R5, R5, UR6 ;  /* 0x0000000605057c36 */ /* 0x000fe20008000000 */
[----:B------:R-:W-:-:S03]  /*b250*/  IADD3 R8, P4, R34, R8, RZ ;  /* 0x0000000822087210 */ /* 0x000fc60007f9e0ff */
[----:B------:R0:W-:Y:S01]  /*b260*/  @P5 STG.E desc[UR18][R2.64], R13 ;  /* 0x0000000d02005986 */ /* 0x0001e2000c101912 */
[----:B------:R-:W-:Y:S02]  /*b270*/  IADD3.X R9, R35, R55, R9, P4, !PT ;  /* 0x0000003723097210 */ /* 0x000fe400027fe409 */
[----:B------:R-:W-:Y:S01]  /*b280*/  LEA.HI.X R7, R4, UR11, R5, 0x2, P0 ;  /* 0x0000000b04077c11 */ /* 0x000fe200080f1405 */
[----:B------:R-:W-:Y:S06]  /*b290*/  @!P2 BRA `(.L_x_174) ;  /* 0x000000000004a947 */ /* 0x000fec0003800000 */
[----:B------:R2:W5:Y:S02]  /*b2a0*/  LDG.E.LTC128B R59, desc[UR18][R6.64+0x20] ;  /* 0x00002012063b7981 */ /* 0x000564000c1e1920 */
.L_x_174:
[----:B------:R-:W-:Y:S05]  /*b2b0*/  BSYNC B1 ;  /* 0x0000000000017941 */ /* 0x000fea0003800000 */
.L_x_173:
        /* <DEDUP_REMOVED lines=17> */
.L_x_176:
[----:B------:R-:W-:Y:S05]  /*b3d0*/  BSYNC B1 ;  /* 0x0000000000017941 */ /* 0x000fea0003800000 */
.L_x_175:
[----:B-----5:R-:W-:Y:S01]  /*b3e0*/  FMUL R0, R59, UR20 ;  /* 0x000000143b007c20 */ /* 0x020fe20008400000 */
        /* <DEDUP_REMOVED lines=11> */
[----:B--2---:R-:W-:Y:S02]  /*b4a0*/  IADD3.X R9, R31, R54, R11, P1, !PT ;  /* 0x000000361f097210 */ /* 0x004fe40000ffe40b */
[----:B0-----:R-:W-:Y:S02]  /*b4b0*/  IADD3 R5, P2, R16, R28, RZ ;  /* 0x0000001c10057210 */ /* 0x001fe40007f5e0ff */
[-C--:B------:R-:W-:Y:S01]  /*b4c0*/  IADD3 R12, P6, R14, R30.reuse, RZ ;  /* 0x0000001e0e0c7210 */ /* 0x080fe20007fde0ff */
[----:B---3--:R-:W-:-:S03]  /*b4d0*/  IMAD.WIDE.U32 R6, R53, R30, R8 ;  /* 0x0000001e35067225 */ /* 0x008fc600078e0008 */
        /* <DEDUP_REMOVED lines=16> */
.L_x_178:
[----:B------:R-:W-:Y:S05]  /*b5e0*/  BSYNC B1 ;  /* 0x0000000000017941 */ /* 0x000fea0003800000 */
.L_x_177:
[----:B------:R-:W3:Y:S01]  /*b5f0*/  LDL.LU R14, [R1+0x10] ;  /* 0x00001000010e7983 */ /* 0x000ee20000300800 */
[----:B------:R-:W-:Y:S01]  /*b600*/  IADD3 R2, P4, R2, R58, RZ ;  /* 0x0000003a02027210 */ /* 0x000fe20007f9e0ff */
[----:B-----5:R-:W-:Y:S01]  /*b610*/  FMUL R0, R59, UR20 ;  /* 0x000000143b007c20 */ /* 0x020fe20008400000 */
[----:B------:R-:W-:Y:S01]  /*b620*/  ISETP.GT.AND P2, PT, R50, 0x8, P0 ;  /* 0x000000083200780c */ /* 0x000fe20000744270 */
[----:B------:R-:W-:Y:S01]  /*b630*/  IMAD.WIDE.U32 R6, R53, R30, R12 ;  /* 0x0000001e35067225 */ /* 0x000fe200078e000c */
[----:B------:R-:W-:Y:S03]  /*b640*/  BSSY B1, `(.L_x_179) ;  /* 0x000000c000017945 */ /* 0x000fe60003800000 */
[----:B------:R-:W-:Y:S02]  /*b650*/  IMAD.X R3, R3, 0x1, R33, P4 ;  /* 0x0000000103037824 */ /* 0x000fe400020e0621 */
[----:B--2---:R-:W-:Y:S01]  /*b660*/  IMAD.WIDE.U32 R4, R52, UR23, R10 ;  /* 0x0000001734047c25 */ /* 0x004fe2000f8e000a */
[----:B------:R-:W-:-:S03]  /*b670*/  IADD3 R10, P4, R34, R6, RZ ;  /* 0x00000006220a7210 */ /* 0x000fc60007f9e0ff */
[----:B------:R-:W-:Y:S01]  /*b680*/  VIADD R5, R5, UR6 ;  /* 0x0000000605057c36 */ /* 0x000fe20008000000 */
[C---:B------:R-:W-:Y:S02]  /*b690*/  LEA R6, P0, R4.reuse, UR10, 0x2 ;  /* 0x0000000a04067c11 */ /* 0x040fe4000f8010ff */
[----:B------:R-:W-:Y:S02]  /*b6a0*/  IADD3.X R11, R35, R55, R7, P4, !PT ;  /* 0x00000037230b7210 */ /* 0x000fe400027fe407 */
[----:B------:R-:W-:Y:S01]  /*b6b0*/  LEA.HI.X R7, R4, UR11, R5, 0x2, P0 ;  /* 0x0000000b04077c11 */ /* 0x000fe200080f1405 */
[----:B---3--:R-:W-:-:S05]  /*b6c0*/  FFMA R15, R14, UR21, R0 ;  /* 0x000000150e0f7c23 */ /* 0x008fca0008000000 */
[----:B------:R2:W-:Y:S01]  /*b6d0*/  @P5 STG.E desc[UR18][R2.64], R15 ;  /* 0x0000000f02005986 */ /* 0x0005e2000c101912 */
[----:B------:R-:W-:Y:S05]  /*b6e0*/  @!P2 BRA `(.L_x_180) ;  /* 0x000000000004a947 */ /* 0x000fea0003800000 */
[----:B------:R3:W5:Y:S02]  /*b6f0*/  LDG.E.LTC128B R59, desc[UR18][R6.64+0x20] ;  /* 0x00002012063b7981 */ /* 0x000764000c1e1920 */
.L_x_180:
[----:B------:R-:W-:Y:S05]  /*b700*/  BSYNC B1 ;  /* 0x0000000000017941 */ /* 0x000fea0003800000 */
.L_x_179:
[----:B---3--:R-:W3:Y:S01]  /*b710*/  LDL.LU R6, [R1+0x14] ;  /* 0x0000140001067983 */ /* 0x008ee20000300800 */
[----:B-----5:R-:W-:Y:S01]  /*b720*/  FMUL R0, R59, UR20 ;  /* 0x000000143b007c20 */ /* 0x020fe20008400000 */
[----:B------:R-:W-:Y:S01]  /*b730*/  IMAD.WIDE.U32 R4, R52, UR23, R10 ;  /* 0x0000001734047c25 */ /* 0x000fe2000f8e000a */
[----:B------:R-:W-:Y:S01]  /*b740*/  ISETP.GT.AND P1, PT, R50, 0x8, P1 ;  /* 0x000000083200780c */ /* 0x000fe20000f24270 */
[----:B------:R-:W-:Y:S01]  /*b750*/  BSSY B1, `(.L_x_181) ;  /* 0x000000e000017945 */ /* 0x000fe20003800000 */
[----:B------:R-:W-:Y:S01]  /*b760*/  ISETP.GT.AND P0, PT, R51, 0xd0, PT ;  /* 0x000000d03300780c */ /* 0x000fe20003f04270 */
[----:B--2---:R-:W-:-:S03]  /*b770*/  IMAD.WIDE.U32 R14, R30, 0x7, R16 ;  /* 0x000000071e0e7825 */ /* 0x004fc600078e0010 */
[----:B------:R-:W-:Y:S01]  /*b780*/  ISETP.GT.AND P4, PT, R50, RZ, P0 ;  /* 0x000000ff3200720c */ /* 0x000fe20000784270 */
[----:B------:R-:W-:Y:S01]  /*b790*/  VIADD R7, R5, UR6 ;  /* 0x0000000605077c36 */ /* 0x000fe20008000000 */
[----:B------:R-:W-:Y:S01]  /*b7a0*/  IADD3 R5, P6, R28, R14, RZ ;  /* 0x0000000e1c057210 */ /* 0x000fe20007fde0ff */
[----:B------:R-:W-:-:S05]  /*b7b0*/  IMAD.IADD R16, R54, 0x1, R15 ;  /* 0x0000000136107824 */ /* 0x000fca00078e020f */
[----:B------:R-:W-:Y:S01]  /*b7c0*/  IADD3.X R10, R16, R27, RZ, P6, !PT ;  /* 0x0000001b100a7210 */ /* 0x000fe200037fe4ff */
[----:B---3--:R-:W-:Y:S01]  /*b7d0*/  FFMA R11, R6, UR21, R0 ;  /* 0x00000015060b7c23 */ /* 0x008fe20008000000 */
[----:B------:R-:W-:-:S04]  /*b7e0*/  LEA R6, P5, R4, UR10, 0x2 ;  /* 0x0000000a04067c11 */ /* 0x000fc8000f8a10ff */
[----:B------:R2:W-:Y:S01]  /*b7f0*/  @P2 STG.E desc[UR18][R18.64+0x20], R11 ;  /* 0x0000200b12002986 */ /* 0x0005e2000c101912 */
[----:B------:R-:W-:Y:S01]  /*b800*/  LEA.HI.X R7, R4, UR11, R7, 0x2, P5 ;  /* 0x0000000b04077c11 */ /* 0x000fe2000a8f1407 */
[----:B------:R-:W-:Y:S07]  /*b810*/  @!P1 BRA `(.L_x_182) ;  /* 0x0000000000049947 */ /* 0x000fee0003800000 */
[----:B------:R3:W5:Y:S02]  /*b820*/  LDG.E.LTC128B R59, desc[UR18][R6.64+0x20] ;  /* 0x00002012063b7981 */ /* 0x000764000c1e1920 */
.L_x_182:
[----:B------:R-:W-:Y:S05]  /*b830*/  BSYNC B1 ;  /* 0x0000000000017941 */ /* 0x000fea0003800000 */
.L_x_181:
[----:B---3--:R-:W3:Y:S01]  /*b840*/  LDL.LU R6, [R1+0x18] ;  /* 0x0000180001067983 */ /* 0x008ee20000300800 */
[----:B-----5:R-:W-:Y:S01]  /*b850*/  FMUL R0, R59, UR20 ;  /* 0x000000143b007c20 */ /* 0x020fe20008400000 */
[C---:B------:R-:W-:Y:S02]  /*b860*/  LEA R4, P2, R5.reuse, UR10, 0x2 ;  /* 0x0000000a05047c11 */ /* 0x040fe4000f8410ff */
[----:B0-2---:R-:W2:Y:S02]  /*b870*/  LDL.LU R18, [R1+0x1c] ;  /* 0x00001c0001127983 */ /* 0x005ea40000300800 */
[----:B------:R-:W-:Y:S01]  /*b880*/  LEA.HI.X R5, R5, UR11, R10, 0x2, P2 ;  /* 0x0000000b05057c11 */ /* 0x000fe200090f140a */
[----:B------:R-:W-:-:S04]  /*b890*/  IMAD.WIDE.U32 R8, R30, 0x7, R8 ;  /* 0x000000071e087825 */ /* 0x000fc800078e0008 */
[----:B---3--:R-:W-:-:S05]  /*b8a0*/  FFMA R17, R6, UR21, R0 ;  /* 0x0000001506117c23 */ /* 0x008fca0008000000 */
[----:B------:R0:W-:Y:S04]  /*b8b0*/  @P1 STG.E desc[UR18][R2.64+0x20], R17 ;  /* 0x0000201102001986 */ /* 0x0001e8000c101912 */
[----:B------:R3:W4:Y:S01]  /*b8c0*/  @P4 LDG.E.LTC128B R59, desc[UR18][R4.64] ;  /* 0x00000012043b4981 */ /* 0x000722000c1e1920 */
[-C--:B------:R-:W-:Y:S01]  /*b8d0*/  IADD3 R8, P1, R8, R30.reuse, RZ ;  /* 0x0000001e08087210 */ /* 0x080fe20007f3e0ff */
[----:B------:R-:W-:Y:S01]  /*b8e0*/  IMAD.WIDE.U32 R12, R30, 0x7, R12 ;  /* 0x000000071e0c7825 */ /* 0x000fe200078e000c */
[----:B------:R-:W-:Y:S01]  /*b8f0*/  IADD3 R14, P2, R14, R30, RZ ;  /* 0x0000001e0e0e7210 */ /* 0x000fe20007f5e0ff */
[----:B------:R-:W-:Y:S01]  /*b900*/  BSSY B1, `(.L_x_183) ;  /* 0x0000016000017945 */ /* 0x000fe20003800000 */
[----:B------:R-:W-:Y:S02]  /*b910*/  IADD3.X R9, R31, R54, R9, P1, !PT ;  /* 0x000000361f097210 */ /* 0x000fe40000ffe409 */
[----:B------:R-:W-:Y:S01]  /*b920*/  IADD3 R12, P6, R12, R30, RZ ;  /* 0x0000001e0c0c7210 */ /* 0x000fe20007fde0ff */
[----:B------:R-:W-:-:S02]  /*b930*/  IMAD.X R15, R16, 0x1, R31, P2 ;  /* 0x00000001100f7824 */ /* 0x000fc400010e061f */
[----:B------:R-:W-:Y:S01]  /*b940*/  IMAD.WIDE.U32 R6, R53, R30, R8 ;  /* 0x0000001e35067225 */ /* 0x000fe200078e0008 */
[----:B---3--:R-:W-:Y:S02]  /*b950*/  IADD3 R5, P2, R14, R28, RZ ;  /* 0x0000001c0e057210 */ /* 0x008fe40007f5e0ff */
[----:B------:R-:W-:Y:S02]  /*b960*/  IADD3.X R13, R31, R54, R13, P6, !PT ;  /* 0x000000361f0d7210 */ /* 0x000fe400037fe40d */
[----:B------:R-:W-:-:S04]  /*b970*/  IADD3 R10, P1, R34, R6, RZ ;  /* 0x00000006220a7210 */ /* 0x000fc80007f3e0ff */
[----:B------:R-:W-:Y:S01]  /*b980*/  IADD3.X R11, R35, R55, R7, P1, !PT ;  /* 0x00000037230b7210 */ /* 0x000fe20000ffe407 */
[----:B------:R-:W-:Y:S01]  /*b990*/  IMAD.WIDE.U32 R6, R32, 0x1c, R2 ;  /* 0x0000001c20067825 */ /* 0x000fe200078e0002 */
[----:B------:R-:W-:-:S03]  /*b9a0*/  ISETP.GT.AND P1, PT, R51, 0xd1, PT ;  /* 0x000000d13300780c */ /* 0x000fc60003f24270 */
[----:B0-----:R-:W-:Y:S01]  /*b9b0*/  IMAD.IADD R17, R56, 0x1, R7 ;  /* 0x0000000138117824 */ /* 0x001fe200078e0207 */
[----:B------:R-:W-:Y:S01]  /*b9c0*/  ISETP.GT.AND P5, PT, R50, RZ, P1 ;  /* 0x000000ff3200720c */ /* 0x000fe20000fa4270 */
[----:B------:R-:W-:Y:S02]  /*b9d0*/  IMAD.MOV.U32 R16, RZ, RZ, R6 ;  /* 0x000000ffff107224 */ /* 0x000fe400078e0006 */
[----:B----4-:R-:W-:-:S04]  /*b9e0*/  FMUL R0, R59, UR20 ;  /* 0x000000143b007c20 */ /* 0x010fc80008400000 */
[----:B--2---:R-:W-:Y:S01]  /*b9f0*/  FFMA R19, R18, UR21, R0 ;  /* 0x0000001512137c23 */ /* 0x004fe20008000000 */
[----:B------:R-:W-:Y:S01]  /*ba00*/  IMAD.X R0, R15, 0x1, R27, P2 ;  /* 0x000000010f007824 */ /* 0x000fe200010e061b */
[----:B------:R-:W-:-:S03]  /*ba10*/  LEA R4, P2, R5, UR10, 0x2 ;  /* 0x0000000a05047c11 */ /* 0x000fc6000f8410ff */
[----:B------:R0:W-:Y:S01]  /*ba20*/  @P4 STG.E desc[UR18][R16.64], R19 ;  /* 0x0000001310004986 */ /* 0x0001e2000c101912 */
[----:B------:R-:W-:Y:S01]  /*ba30*/  LEA.HI.X R5, R5, UR11, R0, 0x2, P2 ;  /* 0x0000000b05057c11 */ /* 0x000fe200090f1400 */
[----:B------:R-:W-:Y:S08]  /*ba40*/  @!P5 BRA `(.L_x_184) ;  /* 0x000000000004d947 */ /* 0x000ff00003800000 */
[----:B------:R2:W5:Y:S02]  /*ba50*/  LDG.E.LTC128B R59, desc[UR18][R4.64] ;  /* 0x00000012043b7981 */ /* 0x000564000c1e1920 */
.L_x_184:
[----:B------:R-:W-:Y:S05]  /*ba60*/  BSYNC B1 ;  /* 0x0000000000017941 */ /* 0x000fea0003800000 */
.L_x_183:
[----:B------:R-:W0:Y:S01]  /*ba70*/  LDL.LU R18, [R1+0x20] ;  /* 0x0000200001127983 */ /* 0x000e220000300800 */
        /* <DEDUP_REMOVED lines=12> */
[----:B0-----:R-:W-:-:S05]  /*bb40*/  FFMA R19, R18, UR21, R0 ;  /* 0x0000001512137c23 */ /* 0x001fca0008000000 */
[----:B------:R0:W-:Y:S01]  /*bb50*/  @P5 STG.E desc[UR18][R2.64], R19 ;  /* 0x0000001302005986 */ /* 0x0001e2000c101912 */
[----:B------:R-:W-:Y:S05]  /*bb60*/  @!P2 BRA `(.L_x_186) ;  /* 0x000000000004a947 */ /* 0x000fea0003800000 */
[----:B------:R2:W5:Y:S02]  /*bb70*/  LDG.E.LTC128B R59, desc[UR18][R6.64+0x20] ;  /* 0x00002012063b7981 */ /* 0x000564000c1e1920 */
.L_x_186:
[----:B------:R-:W-:Y:S05]  /*bb80*/  BSYNC B1 ;  /* 0x0000000000017941 */ /* 0x000fea0003800000 */
.L_x_185:
[----:B--2---:R-:W2:Y:S01]  /*bb90*/  LDL.LU R6, [R1+0x24] ;  /* 0x0000240001067983 */ /* 0x004ea20000300800 */
[----:B-----5:R-:W-:Y:S01]  /*bba0*/  FMUL R0, R59, UR20 ;  /* 0x000000143b007c20 */ /* 0x020fe20008400000 */
[----:B------:R-:W-:Y:S01]  /*bbb0*/  IMAD.WIDE.U32 R4, R52, UR23, R10 ;  /* 0x0000001734047c25 */ /* 0x000fe2000f8e000a */
[----:B------:R-:W-:Y:S01]  /*bbc0*/  ISETP.GT.AND P1, PT, R50, 0x8, P1 ;  /* 0x000000083200780c */ /* 0x000fe20000f24270 */
[----:B------:R-:W-:Y:S01]  /*bbd0*/  BSSY B1, `(.L_x_187) ;  /* 0x000000e000017945 */ /* 0x000fe20003800000 */
[----:B------:R-:W-:Y:S01]  /*bbe0*/  ISETP.GT.AND P0, PT, R51, 0xd8, PT ;  /* 0x000000d83300780c */ /* 0x000fe20003f04270 */
[----:B------:R-:W-:-:S03]  /*bbf0*/  IMAD.WIDE.U32 R14, R30, 0x7, R14 ;  /* 0x000000071e0e7825 */ /* 0x000fc600078e000e */
[----:B------:R-:W-:Y:S01]  /*bc00*/  ISETP.GT.AND P4, PT, R50, RZ, P0 ;  /* 0x000000ff3200720c */ /* 0x000fe20000784270 */
[----:B------:R-:W-:Y:S01]  /*bc10*/  VIADD R7, R5, UR6 ;  /* 0x0000000605077c36 */ /* 0x000fe20008000000 */
[----:B------:R-:W-:Y:S01]  /*bc20*/  IADD3 R5, P6, R28, R14, RZ ;  /* 0x0000000e1c057210 */ /* 0x000fe20007fde0ff */
[----:B------:R-:W-:-:S05]  /*bc30*/  IMAD.IADD R18, R54, 0x1, R15 ;  /* 0x0000000136127824 */ /* 0x000fca00078e020f */
[----:B------:R-:W-:Y:S01]  /*bc40*/  IADD3.X R10, R18, R27, RZ, P6, !PT ;  /* 0x0000001b120a7210 */ /* 0x000fe200037fe4ff */
[----:B--2---:R-:W-:Y:S01]  /*bc50*/  FFMA R11, R6, UR21, R0 ;  /* 0x00000015060b7c23 */ /* 0x004fe20008000000 */
[----:B------:R-:W-:-:S04]  /*bc60*/  LEA R6, P5, R4, UR10, 0x2 ;  /* 0x0000000a04067c11 */ /* 0x000fc8000f8a10ff */
[----:B------:R2:W-:Y:S01]  /*bc70*/  @P2 STG.E desc[UR18][R16.64+0x20], R11 ;  /* 0x0000200b10002986 */ /* 0x0005e2000c101912 */
[----:B------:R-:W-:Y:S01]  /*bc80*/  LEA.HI.X R7, R4, UR11, R7, 0x2, P5 ;  /* 0x0000000b04077c11 */ /* 0x000fe2000a8f1407 */
[----:B------:R-:W-:Y:S07]  /*bc90*/  @!P1 BRA `(.L_x_188) ;  /* 0x0000000000049947 */ /* 0x000fee0003800000 */
[----:B------:R3:W5:Y:S02]  /*bca0*/  LDG.E.LTC128B R59, desc[UR18][R6.64+0x20] ;  /* 0x00002012063b7981 */ /* 0x000764000c1e1920 */
.L_x_188:
[----:B------:R-:W-:Y:S05]  /*bcb0*/  BSYNC B1 ;  /* 0x0000000000017941 */ /* 0x000fea0003800000 */
.L_x_187:
[----:B---3--:R-:W2:Y:S01]  /*bcc0*/  LDL.LU R6, [R1+0x28] ;  /* 0x0000280001067983 */ /* 0x008ea20000300800 */
[----:B-----5:R-:W-:Y:S01]  /*bcd0*/  FMUL R0, R59, UR20 ;  /* 0x000000143b007c20 */ /* 0x020fe20008400000 */
[C---:B------:R-:W-:Y:S02]  /*bce0*/  LEA R4, P2, R5.reuse, UR10, 0x2 ;  /* 0x0000000a05047c11 */ /* 0x040fe4000f8410ff */
[----:B0-----:R-:W3:Y:S02]  /*bcf0*/  LDL.LU R19, [R1+0x2c] ;  /* 0x00002c0001137983 */ /* 0x001ee40000300800 */
[----:B------:R-:W-:Y:S01]  /*bd00*/  LEA.HI.X R5, R5, UR11, R10, 0x2, P2 ;  /* 0x0000000b05057c11 */ /* 0x000fe200090f140a */
[----:B------:R-:W-:-:S04]  /*bd10*/  IMAD.WIDE.U32 R8, R30, 0x7, R8 ;  /* 0x000000071e087825 */ /* 0x000fc800078e0008 */
[----:B--2---:R-:W-:-:S05]  /*bd20*/  FFMA R17, R6, UR21, R0 ;  /* 0x0000001506117c23 */ /* 0x004fca0008000000 */
        /* <DEDUP_REMOVED lines=10> */
[----:B--2---:R-:W-:Y:S02]  /*bdd0*/  IADD3 R5, P2, R14, R28, RZ ;  /* 0x0000001c0e057210 */ /* 0x004fe40007f5e0ff */
        /* <DEDUP_REMOVED lines=9> */
[----:B---3--:R-:W-:Y:S01]  /*be70*/  FFMA R19, R19, UR21, R0 ;  /* 0x0000001513137c23 */ /* 0x008fe20008000000 */
[----:B------:R-:W-:Y:S01]  /*be80*/  IMAD.X R0, R15, 0x1, R27, P2 ;  /* 0x000000010f007824 */ /* 0x000fe200010e061b */
[----:B------:R-:W-:-:S03]  /*be90*/  LEA R4, P2, R5, UR10, 0x2 ;  /* 0x0000000a05047c11 */ /* 0x000fc6000f8410ff */
[----:B------:R0:W-:Y:S01]  /*bea0*/  @P4 STG.E desc[UR18][R16.64], R19 ;  /* 0x0000001310004986 */ /* 0x0001e2000c101912 */
[----:B------:R-:W-:Y:S01]  /*beb0*/  LEA.HI.X R5, R5, UR11, R0, 0x2, P2 ;  /* 0x0000000b05057c11 */ /* 0x000fe200090f1400 */
[----:B------:R-:W-:Y:S08]  /*bec0*/  @!P5 BRA `(.L_x_190) ;  /* 0x000000000004d947 */ /* 0x000ff00003800000 */
[----:B------:R2:W5:Y:S02]  /*bed0*/  LDG.E.LTC128B R59, desc[UR18][R4.64] ;  /* 0x00000012043b7981 */ /* 0x000564000c1e1920 */
.L_x_190:
[----:B------:R-:W-:Y:S05]  /*bee0*/  BSYNC B1 ;  /* 0x0000000000017941 */ /* 0x000fea0003800000 */
.L_x_189:
        /* <DEDUP_REMOVED lines=17> */
.L_x_192:
[----:B------:R-:W-:Y:S05]  /*c000*/  BSYNC B1 ;  /* 0x0000000000017941 */ /* 0x000fea0003800000 */
.L_x_191:
        /* <DEDUP_REMOVED lines=18> */
.L_x_194:
[----:B------:R-:W-:Y:S05]  /*c130*/  BSYNC B1 ;  /* 0x0000000000017941 */ /* 0x000fea0003800000 */
.L_x_193:
        /* <DEDUP_REMOVED lines=34> */
.L_x_196:
[----:B------:R-:W-:Y:S05]  /*c360*/  BSYNC B1 ;  /* 0x0000000000017941 */ /* 0x000fea0003800000 */
.L_x_195:
        /* <DEDUP_REMOVED lines=17> */
.L_x_198:
[----:B------:R-:W-:Y:S05]  /*c480*/  BSYNC B1 ;  /* 0x0000000000017941 */ /* 0x000fea0003800000 */
.L_x_197:
        /* <DEDUP_REMOVED lines=18> */
.L_x_200:
[----:B------:R-:W-:Y:S05]  /*c5b0*/  BSYNC B1 ;  /* 0x0000000000017941 */ /* 0x000fea0003800000 */
.L_x_199:
        /* <DEDUP_REMOVED lines=34> */
.L_x_202:
[----:B------:R-:W-:Y:S05]  /*c7e0*/  BSYNC B1 ;  /* 0x0000000000017941 */ /* 0x000fea0003800000 */
.L_x_201:
        /* <DEDUP_REMOVED lines=17> */
.L_x_204:
[----:B------:R-:W-:Y:S05]  /*c900*/  BSYNC B1 ;  /* 0x0000000000017941 */ /* 0x000fea0003800000 */
.L_x_203:
        /* <DEDUP_REMOVED lines=18> */
.L_x_206:
[----:B------:R-:W-:Y:S05]  /*ca30*/  BSYNC B1 ;  /* 0x0000000000017941 */ /* 0x000fea0003800000 */
.L_x_205:
        /* <DEDUP_REMOVED lines=34> */
.L_x_208:
[----:B------:R-:W-:Y:S05]  /*cc60*/  BSYNC B1 ;  /* 0x0000000000017941 */ /* 0x000fea0003800000 */
.L_x_207:
        /* <DEDUP_REMOVED lines=17> */
.L_x_210:
[----:B------:R-:W-:Y:S05]  /*cd80*/  BSYNC B1 ;  /* 0x0000000000017941 */ /* 0x000fea0003800000 */
.L_x_209:
        /* <DEDUP_REMOVED lines=10> */
[----:B0-----:R-:W-:-:S05]  /*ce30*/  IMAD.IADD R19, R54, 0x1, R15 ;  /* 0x0000000136137824 */ /* 0x001fca00078e020f */
[----:B------:R-:W-:Y:S01]  /*ce40*/  IADD3.X R10, R19, R27, RZ, P6, !PT ;  /* 0x0000001b130a7210 */ /* 0x000fe200037fe4ff */
[----:B--2---:R-:W-:Y:S01]  /*ce50*/  FFMA R11, R6, UR21, R0 ;  /* 0x00000015060b7c23 */ /* 0x004fe20008000000 */
[----:B------:R-:W-:-:S04]  /*ce60*/  LEA R6, P5, R4, UR10, 0x2 ;  /* 0x0000000a04067c11 */ /* 0x000fc8000f8a10ff */
[----:B------:R0:W-:Y:S01]  /*ce70*/  @P2 STG.E desc[UR18][R16.64+0x20], R11 ;  /* 0x0000200b10002986 */ /* 0x0001e2000c101912 */
[----:B------:R-:W-:Y:S01]  /*ce80*/  LEA.HI.X R7, R4, UR11, R7, 0x2, P5 ;  /* 0x0000000b04077c11 */ /* 0x000fe2000a8f1407 */
[----:B------:R-:W-:Y:S07]  /*ce90*/  @!P1 BRA `(.L_x_212) ;  /* 0x0000000000049947 */ /* 0x000fee0003800000 */
[----:B------:R2:W5:Y:S02]  /*cea0*/  LDG.E.LTC128B R59, desc[UR18][R6.64+0x20] ;  /* 0x00002012063b7981 */ /* 0x000564000c1e1920 */
.L_x_212:
[----:B------:R-:W-:Y:S05]  /*ceb0*/  BSYNC B1 ;  /* 0x0000000000017941 */ /* 0x000fea0003800000 */
.L_x_211:
[----:B--2---:R-:W2:Y:S01]  /*cec0*/  LDL.LU R6, [R1+0x68] ;  /* 0x0000680001067983 */ /* 0x004ea20000300800 */
[----:B-----5:R-:W-:Y:S01]  /*ced0*/  FMUL R0, R59, UR20 ;  /* 0x000000143b007c20 */ /* 0x020fe20008400000 */
[C---:B------:R-:W-:Y:S01]  /*cee0*/  LEA R4, P2, R5.reuse, UR10, 0x2 ;  /* 0x0000000a05047c11 */ /* 0x040fe2000f8410ff */
[----:B------:R-:W-:Y:S01]  /*cef0*/  IMAD.MOV.U32 R15, RZ, RZ, R59 ;  /* 0x000000ffff0f7224 */ /* 0x000fe200078e003b */
[----:B0-----:R-:W3:Y:S02]  /*cf00*/  LDL.LU R16, [R1+0x6c] ;  /* 0x00006c0001107983 */ /* 0x001ee40000300800 */
[----:B------:R-:W-:Y:S01]  /*cf10*/  LEA.HI.X R5, R5, UR11, R10, 0x2, P2 ;  /* 0x0000000b05057c11 */ /* 0x000fe200090f140a */
[----:B--2---:R-:W-:-:S05]  /*cf20*/  FFMA R11, R6, UR21, R0 ;  /* 0x00000015060b7c23 */ /* 0x004fca0008000000 */
[----:B------:R0:W-:Y:S04]  /*cf30*/  @P1 STG.E desc[UR18][R2.64+0x20], R11 ;  /* 0x0000200b02001986 */ /* 0x0001e8000c101912 */
[----:B------:R2:W4:Y:S01]  /*cf40*/  @P4 LDG.E.LTC128B R15, desc[UR18][R4.64] ;  /* 0x00000012040f4981 */ /* 0x000522000c1e1920 */
[----:B------:R-:W-:Y:S01]  /*cf50*/  IMAD.WIDE.U32 R8, R30, 0x7, R8 ;  /* 0x000000071e087825 */ /* 0x000fe200078e0008 */
[----:B------:R-:W-:Y:S01]  /*cf60*/  IADD3 R58, P2, R2, R58, RZ ;  /* 0x0000003a023a7210 */ /* 0x000fe20007f5e0ff */
[----:B------:R-:W-:Y:S02]  /*cf70*/  BSSY B1, `(.L_x_213) ;  /* 0x000001a000017945 */ /* 0x000fe40003800000 */
[----:B------:R-:W-:Y:S01]  /*cf80*/  IMAD.WIDE.U32 R6, R32, 0x1c, R2 ;  /* 0x0000001c20067825 */ /* 0x000fe200078e0002 */
[----:B------:R-:W-:-:S03]  /*cf90*/  IADD3 R8, P1, R8, R30, RZ ;  /* 0x0000001e08087210 */ /* 0x000fc60007f3e0ff */
[----:B0-----:R-:W-:Y:S01]  /*cfa0*/  IMAD.IADD R11, R56, 0x1, R7 ;  /* 0x00000001380b7824 */ /* 0x001fe200078e0207 */
[----:B------:R-:W-:Y:S01]  /*cfb0*/  IADD3.X R9, R31, R54, R9, P1, !PT ;  /* 0x000000361f097210 */ /* 0x000fe20000ffe409 */
[----:B------:R-:W-:Y:S01]  /*cfc0*/  IMAD.WIDE.U32 R12, R30, 0x7, R12 ;  /* 0x000000071e0c7825 */ /* 0x000fe200078e000c */
[----:B------:R-:W-:-:S03]  /*cfd0*/  ISETP.GT.AND P1, PT, R51, 0xf9, PT ;  /* 0x000000f93300780c */ /* 0x000fc60003f24270 */
[----:B------:R-:W-:Y:S02]  /*cfe0*/  IMAD.MOV.U32 R10, RZ, RZ, R6 ;  /* 0x000000ffff0a7224 */ /* 0x000fe400078e0006 */
[----:B------:R-:W-:Y:S01]  /*cff0*/  IMAD.X R59, R3, 0x1, R33, P2 ;  /* 0x00000001033b7824 */ /* 0x000fe200010e0621 */
[-C--:B--2---:R-:W-:Y:S01]  /*d000*/  IADD3 R4, P2, R12, R30.reuse, RZ ;  /* 0x0000001e0c047210 */ /* 0x084fe20007f5e0ff */
[----:B------:R-:W-:-:S03]  /*d010*/  IMAD.WIDE.U32 R8, R53, R30, R8 ;  /* 0x0000001e35087225 */ /* 0x000fc600078e0008 */
[----:B------:R-:W-:Y:S02]  /*d020*/  IADD3.X R5, R31, R54, R13, P2, !PT ;  /* 0x000000361f057210 */ /* 0x000fe400017fe40d */
[----:B------:R-:W-:Y:S02]  /*d030*/  ISETP.GT.AND P2, PT, R50, RZ, P1 ;  /* 0x000000ff3200720c */ /* 0x000fe40000f44270 */
[----:B------:R-:W-:-:S04]  /*d040*/  IADD3 R8, P5, R34, R8, RZ ;  /* 0x0000000822087210 */ /* 0x000fc80007fbe0ff */
[----:B------:R-:W-:Y:S02]  /*d050*/  IADD3.X R9, R35, R55, R9, P5, !PT ;  /* 0x0000003723097210 */ /* 0x000fe40002ffe409 */
[----:B------:R-:W-:-:S04]  /*d060*/  IADD3 R14, P5, P6, R28, R30, R14 ;  /* 0x0000001e1c0e7210 */ /* 0x000fc80007ebe00e */
[----:B------:R-:W-:Y:S01]  /*d070*/  IADD3.X R27, R27, R31, R19, P5, P6 ;  /* 0x0000001f1b1b7210 */ /* 0x000fe20002fec413 */
[----:B------:R-:W-:Y:S01]  /*d080*/  IMAD.WIDE.U32 R30, R53, R30, R4 ;  /* 0x0000001e351e7225 */ /* 0x000fe200078e0004 */
[----:B------:R-:W-:-:S03]  /*d090*/  LEA R2, P5, R14, UR10, 0x2 ;  /* 0x0000000a0e027c11 */ /* 0x000fc6000f8a10ff */
[----:B------:R-:W-:Y:S01]  /*d0a0*/  IMAD.WIDE.U32 R4, R52, UR23, R8 ;  /* 0x0000001734047c25 */ /* 0x000fe2000f8e0008 */
[----:B------:R-:W-:-:S03]  /*d0b0*/  LEA.HI.X R3, R14, UR11, R27, 0x2, P5 ;  /* 0x0000000b0e037c11 */ /* 0x000fc6000a8f141b */
[----:B----4-:R-:W-:-:S04]  /*d0c0*/  FMUL R0, R15, UR20 ;  /* 0x000000140f007c20 */ /* 0x010fc80008400000 */
[----:B---3--:R-:W-:-:S05]  /*d0d0*/  FFMA R7, R16, UR21, R0 ;  /* 0x0000001510077c23 */ /* 0x008fca0008000000 */
[----:B------:R0:W-:Y:S01]  /*d0e0*/  @P4 STG.E desc[UR18][R10.64], R7 ;  /* 0x000000070a004986 */ /* 0x0001e2000c101912 */
[----:B------:R-:W-:Y:S05]  /*d0f0*/  @!P2 BRA `(.L_x_214) ;  /* 0x000000000004a947 */ /* 0x000fea0003800000 */
[----:B------:R2:W5:Y:S02]  /*d100*/  LDG.E.LTC128B R15, desc[UR18][R2.64] ;  /* 0x00000012020f7981 */ /* 0x000564000c1e1920 */
.L_x_214:
[----:B------:R-:W-:Y:S05]  /*d110*/  BSYNC B1 ;  /* 0x0000000000017941 */ /* 0x000fea0003800000 */
.L_x_213:
[----:B------:R-:W3:Y:S01]  /*d120*/  LDL.LU R8, [R1+0x70] ;  /* 0x0000700001087983 */ /* 0x000ee20000300800 */
[----:B-----5:R-:W-:Y:S01]  /*d130*/  FMUL R0, R15, UR20 ;  /* 0x000000140f007c20 */ /* 0x020fe20008400000 */
[----:B--2---:R-:W-:Y:S01]  /*d140*/  VIADD R3, R5, UR6 ;  /* 0x0000000605037c36 */ /* 0x004fe20008000000 */
[----:B------:R-:W-:Y:S01]  /*d150*/  ISETP.GT.AND P0, PT, R50, 0x8, P0 ;  /* 0x000000083200780c */ /* 0x000fe20000704270 */
[----:B------:R-:W-:Y:S01]  /*d160*/  BSSY B1, `(.L_x_215) ;  /* 0x0000009000017945 */ /* 0x000fe20003800000 */
[----:B------:R-:W-:Y:S02]  /*d170*/  IADD3 R6, P5, R34, R30, RZ ;  /* 0x0000001e22067210 */ /* 0x000fe40007fbe0ff */
[C---:B------:R-:W-:Y:S02]  /*d180*/  LEA R2, P4, R4.reuse, UR10, 0x2 ;  /* 0x0000000a04027c11 */ /* 0x040fe4000f8810ff */
[----:B0-----:R-:W-:Y:S02]  /*d190*/  IADD3.X R7, R35, R55, R31, P5, !PT ;  /* 0x0000003723077210 */ /* 0x001fe40002ffe41f */
[----:B------:R-:W-:Y:S01]  /*d1a0*/  LEA.HI.X R3, R4, UR11, R3, 0x2, P4 ;  /* 0x0000000b04037c11 */ /* 0x000fe2000a0f1403 */
[----:B---3--:R-:W-:-:S05]  /*d1b0*/  FFMA R5, R8, UR21, R0 ;  /* 0x0000001508057c23 */ /* 0x008fca0008000000 */
[----:B------:R0:W-:Y:S01]  /*d1c0*/  @P2 STG.E desc[UR18][R58.64], R5 ;  /* 0x000000053a002986 */ /* 0x0001e2000c101912 */
[----:B------:R-:W-:Y:S05]  /*d1d0*/  @!P0 BRA `(.L_x_216) ;  /* 0x0000000000048947 */ /* 0x000fea0003800000 */
[----:B------:R2:W5:Y:S02]  /*d1e0*/  LDG.E.LTC128B R15, desc[UR18][R2.64+0x20] ;  /* 0x00002012020f7981 */ /* 0x000564000c1e1920 */
.L_x_216:
[----:B------:R-:W-:Y:S05]  /*d1f0*/  BSYNC B1 ;  /* 0x0000000000017941 */ /* 0x000fea0003800000 */
.L_x_215:
[----:B--2---:R-:W0:Y:S01]  /*d200*/  LDL.LU R2, [R1+0x74] ;  /* 0x0000740001027983 */ /* 0x004e220000300800 */
[----:B------:R-:W-:Y:S01]  /*d210*/  ISETP.GT.AND P1, PT, R50, 0x8, P1 ;  /* 0x000000083200780c */ /* 0x000fe20000f24270 */
[----:B-----5:R-:W-:Y:S01]  /*d220*/  FMUL R0, R15, UR20 ;  /* 0x000000140f007c20 */ /* 0x020fe20008400000 */
[----:B------:R-:W-:Y:S01]  /*d230*/  IMAD.WIDE.U32 R52, R52, UR23, R6 ;  /* 0x0000001734347c25 */ /* 0x000fe2000f8e0006 */
[----:B------:R-:W-:Y:S03]  /*d240*/  BSSY B1, `(.L_x_217) ;  /* 0x0000008000017945 */ /* 0x000fe60003800000 */
[----:B------:R-:W-:Y:S02]  /*d250*/  VIADD R3, R53, UR6 ;  /* 0x0000000635037c36 */ /* 0x000fe40008000000 */
[----:B0-----:R-:W-:-:S05]  /*d260*/  FFMA R5, R2, UR21, R0 ;  /* 0x0000001502057c23 */ /* 0x001fca0008000000 */
[----:B------:R0:W-:Y:S01]  /*d270*/  @P0 STG.E desc[UR18][R10.64+0x20], R5 ;  /* 0x000020050a000986 */ /* 0x0001e2000c101912 */
[----:B------:R-:W-:-:S04]  /*d280*/  LEA R2, P0, R52, UR10, 0x2 ;  /* 0x0000000a34027c11 */ /* 0x000fc8000f8010ff */
[----:B------:R-:W-:Y:S01]  /*d290*/  LEA.HI.X R3, R52, UR11, R3, 0x2, P0 ;  /* 0x0000000b34037c11 */ /* 0x000fe200080f1403 */
[----:B------:R-:W-:Y:S08]  /*d2a0*/  @!P1 BRA `(.L_x_218) ;  /* 0x0000000000049947 */ /* 0x000ff00003800000 */
[----:B------:R2:W5:Y:S02]  /*d2b0*/  LDG.E.LTC128B R15, desc[UR18][R2.64+0x20] ;  /* 0x00002012020f7981 */ /* 0x000564000c1e1920 */
.L_x_218:
[----:B------:R-:W-:Y:S05]  /*d2c0*/  BSYNC B1 ;  /* 0x0000000000017941 */ /* 0x000fea0003800000 */
.L_x_217:
[----:B------:R-:W3:Y:S01]  /*d2d0*/  LDL.LU R0, [R1+0x90] ;  /* 0x0000900001007983 */ /* 0x000ee20000300800 */
[----:B-----5:R-:W-:-:S04]  /*d2e0*/  FMUL R15, R15, UR20 ;  /* 0x000000140f0f7c20 */ /* 0x020fc80008400000 */
[----:B---3--:R-:W-:Y:S01]  /*d2f0*/  FFMA R15, R0, UR21, R15 ;  /* 0x00000015000f7c23 */ /* 0x008fe2000800000f */
[----:B------:R-:W-:Y:S06]  /*d300*/  @!P1 BRA `(.L_x_219) ;  /* 0x0000002400ac9947 */ /* 0x000fec0003800000 */
[----:B------:R3:W-:Y:S01]  /*d310*/  STG.E desc[UR18][R58.64+0x20], R15 ;  /* 0x0000200f3a007986 */ /* 0x0007e2000c101912 */
[----:B------:R-:W-:Y:S05]  /*d320*/  BRA `(.L_x_219) ;  /* 0x0000002400a47947 */ /* 0x000fea0003800000 */
.L_x_28:
[----:B------:R-:W-:Y:S01]  /*d330*/  ISETP.GT.AND P0, PT, R51, 0x1, PT ;  /* 0x000000013300780c */ /* 0x000fe20003f04270 */
[----:B------:R-:W-:Y:S01]  /*d340*/  ULDC.64 UR6, c[0x0][0x6c0] ;  /* 0x0001b00000067ab9 */ /* 0x000fe20000000a00 */
[----:B------:R-:W-:Y:S01]  /*d350*/  ISETP.GT.AND P1, PT, R50, 0x8, P1 ;  /* 0x000000083200780c */ /* 0x000fe20000f24270 */
[----:B------:R-:W-:Y:S01]  /*d360*/  FMUL R29, R228, UR21 ;  /* 0x00000015e41d7c20 */ /* 0x000fe20008400000 */
[----:B------:R-:W-:Y:S01]  /*d370*/  LEA R24, P5, R36, UR6, 0x2 ;  /* 0x0000000624187c11 */ /* 0x000fe2000f8a10ff */
[----:B------:R-:W-:Y:S01]  /*d380*/  FMUL R227, R227, UR21 ;  /* 0x00000015e3e37c20 */ /* 0x000fe20008400000 */
[----:B------:R-:W-:Y:S01]  /*d390*/  ISETP.GT.AND P4, PT, R50, RZ, P0 ;  /* 0x000000ff3200720c */ /* 0x000fe20000784270 */
[----:B------:R-:W-:Y:S01]  /*d3a0*/  FMUL R31, R226, UR21 ;  /* 0x00000015e21f7c20 */ /* 0x000fe20008400000 */
[----:B------:R-:W-:Y:S01]  /*d3b0*/  LEA.HI.X R25, R36, UR7, R43, 0x2, P5 ;  /* 0x0000000724197c11 */ /* 0x000fe2000a8f142b */
[----:B------:R-:W-:Y:S01]  /*d3c0*/  FMUL R225, R225, UR21 ;  /* 0x00000015e1e17c20 */ /* 0x000fe20008400000 */
[C---:B------:R-:W-:Y:S01]  /*d3d0*/  LEA R26, P5, R32.reuse, R24, 0x2 ;  /* 0x00000018201a7211 */ /* 0x040fe200078a10ff */
[----:B------:R-:W-:Y:S01]  /*d3e0*/  IMAD.SHL.U32 R37, R32, 0x20, RZ ;  /* 0x0000002020257824 */ /* 0x000fe200078e00ff */
[----:B------:R-:W-:Y:S01]  /*d3f0*/  ISETP.GT.AND P0, PT, R50, 0x8, P0 ;  /* 0x000000083200780c */ /* 0x000fe20000704270 */
[----:B------:R0:W-:Y:S01]  /*d400*/  @P2 STG.E desc[UR18][R24.64], R29 ;  /* 0x0000001d18002986 */ /* 0x0001e2000c101912 */
[----:B------:R-:W-:-:S02]  /*d410*/  LEA.HI.X R27, R32, R25, R33, 0x2, P5 ;  /* 0x00000019201b7211 */ /* 0x000fc400028f1421 */
[----:B------:R-:W-:Y:S01]  /*d420*/  SHF.L.U64.HI R39, R32, 0x5, R33 ;  /* 0x0000000520277819 */ /* 0x000fe20000010221 */
[----:B------:R-:W-:Y:S01]  /*d430*/  FMUL R35, R224, UR21 ;  /* 0x00000015e0237c20 */ /* 0x000fe20008400000 */
[----:B------:R-:W-:Y:S01]  /*d440*/  FMUL R223, R223, UR21 ;  /* 0x00000015dfdf7c20 */ /* 0x000fe20008400000 */
[----:B------:R-:W-:Y:S04]  /*d450*/  @P4 STG.E desc[UR18][R26.64], R227 ;  /* 0x000000e31a004986 */ /* 0x000fe8000c101912 */
[----:B------:R2:W-:Y:S01]  /*d460*/  @P1 STG.E desc[UR18][R24.64+0x20], R31 ;  /* 0x0000201f18001986 */ /* 0x0005e2000c101912 */
[----:B------:R-:W-:-:S03]  /*d470*/  ISETP.GT.AND P1, PT, R51, 0x8, PT ;  /* 0x000000083300780c */ /* 0x000fc60003f24270 */
[----:B------:R3:W-:Y:S01]  /*d480*/  @P0 STG.E desc[UR18][R26.64+0x20], R225 ;  /* 0x000020e11a000986 */ /* 0x0007e2000c101912 */
[----:B------:R-:W-:Y:S02]  /*d490*/  ISETP.GT.AND P0, PT, R51, 0x9, PT ;  /* 0x000000093300780c */ /* 0x000fe40003f04270 */
[C---:B------:R-:W-:Y:S01]  /*d4a0*/  ISETP.GT.AND P4, PT, R50.reuse, RZ, P1 ;  /* 0x000000ff3200720c */ /* 0x040fe20000f84270 */
[----:B------:R-:W-:Y:S01]  /*d4b0*/  IMAD R33, R33, 0x1c, RZ ;  /* 0x0000001c21217824 */ /* 0x000fe200078e02ff */
[----:B------:R-:W-:Y:S01]  /*d4c0*/  ISETP.GT.AND P5, PT, R50, RZ, P0 ;  /* 0x000000ff3200720c */ /* 0x000fe200007a4270 */
[----:B0-----:R-:W-:Y:S01]  /*d4d0*/  IMAD.WIDE.U32 R28, R32, 0x1c, R26 ;  /* 0x0000001c201c7825 */ /* 0x001fe200078e001a */
[----:B------:R-:W-:-:S03]  /*d4e0*/  ISETP.GT.AND P1, PT, R50, 0x8, P1 ;  /* 0x000000083200780c */ /* 0x000fc60000f24270 */
[----:B------:R-:W-:Y:S01]  /*d4f0*/  FMUL R221, R221, UR21 ;  /* 0x00000015dddd7c20 */ /* 0x000fe20008400000 */
[----:B--2---:R-:W-:Y:S01]  /*d500*/  IADD3 R24, P2, R37, R26, RZ ;  /* 0x0000001a25187210 */ /* 0x004fe20007f5e0ff */
[----:B------:R-:W-:Y:S01]  /*d510*/  FMUL R41, R220, UR21 ;  /* 0x00000015dc297c20 */ /* 0x000fe20008400000 */
[----:B------:R-:W-:Y:S01]  /*d520*/  IADD3 R29, R33, R29, RZ ;  /* 0x0000001d211d7210 */ /* 0x000fe20007ffe0ff */
[----:B------:R-:W-:Y:S01]  /*d530*/  FMUL R219, R219, UR21 ;  /* 0x00000015dbdb7c20 */ /* 0x000fe20008400000 */
[----:B------:R-:W-:Y:S01]  /*d540*/  ISETP.GT.AND P0, PT, R50, 0x8, P0 ;  /* 0x000000083200780c */ /* 0x000fe20000704270 */
[----:B------:R-:W-:Y:S01]  /*d550*/  IMAD.X R25, R39, 0x1, R27, P2 ;  /* 0x0000000127197824 */ /* 0x000fe200010e061b */
[C---:B------:R-:W-:Y:S01]  /*d560*/  ISETP.GT.AND P2, PT, R51.reuse, 0x10, PT ;  /* 0x000000103300780c */ /* 0x040fe20003f44270 */
[----:B------:R-:W-:Y:S01]  /*d570*/  @P4 STG.E desc[UR18][R28.64], R35 ;  /* 0x000000231c004986 */ /* 0x000fe2000c101912 */
[----:B------:R-:W-:Y:S01]  /*d580*/  ISETP.GT.AND P4, PT, R51, 0x11, PT ;  /* 0x000000113300780c */ /* 0x000fe20003f84270 */
[----:B------:R-:W-:Y:S01]  /*d590*/  FMUL R31, R222, UR21 ;  /* 0x00000015de1f7c20 */ /* 0x000fe20008400000 */
[C---:B------:R-:W-:Y:S01]  /*d5a0*/  ISETP.GT.AND P6, PT, R50.reuse, RZ, P2 ;  /* 0x000000ff3200720c */ /* 0x040fe200017c4270 */
[----:B------:R-:W-:Y:S01]  /*d5b0*/  @P5 STG.E desc[UR18][R24.64], R223 ;  /* 0x000000df18005986 */ /* 0x000fe2000c101912 */
[----:B------:R-:W-:Y:S01]  /*d5c0*/  ISETP.GT.AND P5, PT, R50, RZ, P4 ;  /* 0x000000ff3200720c */ /* 0x000fe200027a4270 */
[----:B---3--:R-:W-:Y:S01]  /*d5d0*/  IMAD.WIDE.U32 R26, R32, 0x1c, R24 ;  /* 0x0000001c201a7825 */ /* 0x008fe200078e0018 */
[----:B------:R-:W-:Y:S01]  /*d5e0*/  ISETP.GT.AND P2, PT, R50, 0x8, P2 ;  /* 0x000000083200780c */ /* 0x000fe20001744270 */
[----:B------:R0:W-:Y:S02]  /*d5f0*/  @P1 STG.E desc[UR18][R28.64+0x20], R31 ;  /* 0x0000201f1c001986 */ /* 0x0001e4000c101912 */
[----:B------:R-:W-:-:S02]  /*d600*/  IMAD.IADD R27, R33, 0x1, R27 ;  /* 0x00000001211b7824 */ /* 0x000fc400078e021b */
[----:B------:R2:W-:Y:S01]  /*d610*/  @P0 STG.E desc[UR18][R24.64+0x20], R221 ;  /* 0x000020dd18000986 */ /* 0x0005e2000c101912 */
[----:B------:R-:W-:Y:S01]  /*d620*/  ISETP.GT.AND P0, PT, R51, 0x18, PT ;  /* 0x000000183300780c */ /* 0x000fe20003f04270 */
[----:B------:R-:W-:Y:S01]  /*d630*/  FMUL R217, R217, UR21 ;  /* 0x00000015d9d97c20 */ /* 0x000fe20008400000 */
[----:B------:R-:W-:Y:S01]  /*d640*/  FMUL R215, R215, UR21 ;  /* 0x00000015d7d77c20 */ /* 0x000fe20008400000 */
[----:B------:R-:W-:Y:S01]  /*d650*/  FMUL R213, R213, UR21 ;  /* 0x00000015d5d57c20 */ /* 0x000fe20008400000 */
[----:B------:R-:W-:Y:S01]  /*d660*/  FMUL R211, R211, UR21 ;  /* 0x00000015d3d37c20 */ /* 0x000fe20008400000 */
[----:B------:R-:W-:Y:S01]  /*d670*/  FMUL R45, R210, UR21 ;  /* 0x00000015d22d7c20 */ /* 0x000fe20008400000 */
[----:B------:R-:W-:Y:S01]  /*d680*/  FMUL R209, R209, UR21 ;  /* 0x00000015d1d17c20 */ /* 0x000fe20008400000 */
[----:B0-----:R-:W-:Y:S01]  /*d690*/  IADD3 R28, P1, R37, R24, RZ ;  /* 0x00000018251c7210 */ /* 0x001fe20007f3e0ff */
[----:B------:R-:W-:Y:S01]  /*d6a0*/  FMUL R31, R218, UR21 ;  /* 0x00000015da1f7c20 */ /* 0x000fe20008400000 */
[----:B------:R-:W-:Y:S01]  /*d6b0*/  FMUL R207, R207, UR21 ;  /* 0x00000015cfcf7c20 */ /* 0x000fe20008400000 */
[----:B------:R-:W-:Y:S01]  /*d6c0*/  FMUL R205, R205, UR21 ;  /* 0x00000015cdcd7c20 */ /* 0x000fe20008400000 */
[----:B------:R-:W-:Y:S01]  /*d6d0*/  FMUL R203, R203, UR21 ;  /* 0x00000015cbcb7c20 */ /* 0x000fe20008400000 */
[----:B------:R-:W-:Y:S01]  /*d6e0*/  IMAD.X R29, R39, 0x1, R25, P1 ;  /* 0x00000001271d7824 */ /* 0x000fe200008e0619 */
[----:B------:R-:W-:Y:S01]  /*d6f0*/  ISETP.GT.AND P1, PT, R51, 0x19, PT ;  /* 0x000000193300780c */ /* 0x000fe20003f24270 */
[----:B------:R0:W-:Y:S01]  /*d700*/  @P6 STG.E desc[UR18][R26.64], R41 ;  /* 0x000000291a006986 */ /* 0x0001e2000c101912 */
[----:B------:R-:W-:-:S02]  /*d710*/  ISETP.GT.AND P4, PT, R50, 0x8, P4 ;  /* 0x000000083200780c */ /* 0x000fc40002784270 */
[C---:B------:R-:W-:Y:S01]  /*d720*/  ISETP.GT.AND P6, PT, R50.reuse, RZ, P0 ;  /* 0x000000ff3200720c */ /* 0x040fe200007c4270 */
[----:B------:R-:W-:Y:S01]  /*d730*/  @P5 STG.E desc[UR18][R28.64], R219 ;  /* 0x000000db1c005986 */ /* 0x000fe2000c101912 */
[----:B------:R-:W-:Y:S01]  /*d740*/  ISETP.GT.AND P5, PT, R50, RZ, P1 ;  /* 0x000000ff3200720c */ /* 0x000fe20000fa4270 */
[----:B--2---:R-:W-:Y:S02]  /*d750*/  IMAD.WIDE.U32 R24, R32, 0x1c, R28 ;  /* 0x0000001c20187825 */ /* 0x004fe400078e001c */
[----:B------:R2:W-:Y:S02]  /*d760*/  @P2 STG.E desc[UR18][R26.64+0x20], R31 ;  /* 0x0000201f1a002986 */ /* 0x0005e4000c101912 */
[----:B------:R-:W-:Y:S02]  /*d770*/  IMAD.IADD R25, R33, 0x1, R25 ;  /* 0x0000000121197824 */ /* 0x000fe400078e0219 */
[----:B0-----:R-:W-:Y:S01]  /*d780*/  FMUL R41, R216, UR21 ;  /* 0x00000015d8297c20 */ /* 0x001fe20008400000 */
[----:B------:R-:W3:Y:S01]  /*d790*/  LDL.LU R226, [R1+0x24] ;  /* 0x0000240001e27983 */ /* 0x000ee20000300800 */
[----:B--2---:R-:W-:-:S03]  /*d7a0*/  IADD3 R26, P2, R37, R28, RZ ;  /* 0x0000001c251a7210 */ /* 0x004fc60007f5e0ff */
[----:B------:R0:W-:Y:S02]  /*d7b0*/  @P4 STG.E desc[UR18][R28.64+0x20], R217 ;  /* 0x000020d91c004986 */ /* 0x0001e4000c101912 */
[----:B------:R-:W-:Y:S01]  /*d7c0*/  IMAD.X R27, R39, 0x1, R29, P2 ;  /* 0x00000001271b7824 */ /* 0x000fe200010e061d */
[----:B------:R-:W-:Y:S01]  /*d7d0*/  ISETP.GT.AND P2, PT, R51, 0x20, PT ;  /* 0x000000203300780c */ /* 0x000fe20003f44270 */
[----:B------:R2:W-:Y:S01]  /*d7e0*/  @P6 STG.E desc[UR18][R24.64], R41 ;  /* 0x0000002918006986 */ /* 0x0005e2000c101912 */
[C---:B------:R-:W-:Y:S02]  /*d7f0*/  ISETP.GT.AND P0, PT, R50.reuse, 0x8, P0 ;  /* 0x000000083200780c */ /* 0x040fe40000704270 */
[C---:B------:R-:W-:Y:S01]  /*d800*/  ISETP.GT.AND P1, PT, R50.reuse, 0x8, P1 ;  /* 0x000000083200780c */ /* 0x040fe20000f24270 */
[----:B------:R-:W-:Y:S01]  /*d810*/  @P5 STG.E desc[UR18][R26.64], R215 ;  /* 0x000000d71a005986 */ /* 0x000fe2000c101912 */
[----:B------:R-:W-:Y:S02]  /*d820*/  ISETP.GT.AND P5, PT, R50, RZ, P2 ;  /* 0x000000ff3200720c */ /* 0x000fe400017a4270 */
[----:B0-----:R-:W-:Y:S01]  /*d830*/  IADD3 R28, P6, R37, R26, RZ ;  /* 0x0000001a251c7210 */ /* 0x001fe20007fde0ff */
[----:B------:R-:W-:Y:S01]  /*d840*/  FMUL R43, R212, UR21 ;  /* 0x00000015d42b7c20 */ /* 0x000fe20008400000 */
[----:B------:R-:W-:Y:S01]  /*d850*/  ISETP.GT.AND P4, PT, R51, 0x21, PT ;  /* 0x000000213300780c */ /* 0x000fe20003f84270 */
[----:B------:R-:W-:-:S04]  /*d860*/  IMAD.WIDE.U32 R34, R32, 0x1c, R26 ;  /* 0x0000001c20227825 */ /* 0x000fc800078e001a */
[----:B------:R-:W-:Y:S01]  /*d870*/  FMUL R201, R201, UR21 ;  /* 0x00000015c9c97c20 */ /* 0x000fe20008400000 */
[----:B--2---:R-:W-:Y:S01]  /*d880*/  FMUL R41, R214, UR21 ;  /* 0x00000015d6297c20 */ /* 0x004fe20008400000 */
[----:B------:R-:W2:Y:S01]  /*d890*/  LDL.LU R227, [R1+0x20] ;  /* 0x0000200001e37983 */ /* 0x000ea20000300800 */
[----:B------:R-:W-:Y:S01]  /*d8a0*/  IMAD.X R29, R39, 0x1, R27, P6 ;  /* 0x00000001271d7824 */ /* 0x000fe200030e061b */
[----:B------:R-:W-:Y:S01]  /*d8b0*/  ISETP.GT.AND P6, PT, R50, RZ, P4 ;  /* 0x000000ff3200720c */ /* 0x000fe200027c4270 */
[----:B------:R-:W-:Y:S01]  /*d8c0*/  IMAD.IADD R35, R33, 0x1, R35 ;  /* 0x0000000121237824 */ /* 0x000fe200078e0223 */
[----:B------:R0:W-:Y:S04]  /*d8d0*/  @P0 STG.E desc[UR18][R24.64+0x20], R41 ;  /* 0x0000202918000986 */ /* 0x0001e8000c101912 */
[----:B------:R-:W-:Y:S01]  /*d8e0*/  @P1 STG.E desc[UR18][R26.64+0x20], R213 ;  /* 0x000020d51a001986 */ /* 0x000fe2000c101912 */
[----:B------:R-:W-:-:S03]  /*d8f0*/  ISETP.GT.AND P1, PT, R51, 0x28, PT ;  /* 0x000000283300780c */ /* 0x000fc60003f24270 */
[----:B------:R4:W-:Y:S01]  /*d900*/  @P5 STG.E desc[UR18][R34.64], R43 ;  /* 0x0000002b22005986 */ /* 0x0009e2000c101912 */
[C---:B------:R-:W-:Y:S02]  /*d910*/  ISETP.GT.AND P2, PT, R50.reuse, 0x8, P2 ;  /* 0x000000083200780c */ /* 0x040fe40001744270 */
[----:B0-----:R-:W-:Y:S01]  /*d920*/  IADD3 R24, P5, R37, R28, RZ ;  /* 0x0000001c25187210 */ /* 0x001fe20007fbe0ff */
[----:B------:R-:W3:Y:S01]  /*d930*/  LDL.LU R225, [R1+0x18] ;  /* 0x0000180001e17983 */ /* 0x000ee20000300800 */
[----:B------:R-:W-:Y:S02]  /*d940*/  ISETP.GT.AND P0, PT, R51, 0x29, PT ;  /* 0x000000293300780c */ /* 0x000fe40003f04270 */
[C---:B------:R-:W-:Y:S01]  /*d950*/  ISETP.GT.AND P4, PT, R50.reuse, 0x8, P4 ;  /* 0x000000083200780c */ /* 0x040fe20002784270 */
[----:B------:R-:W-:Y:S01]  /*d960*/  @P6 STG.E desc[UR18][R28.64], R211 ;  /* 0x000000d31c006986 */ /* 0x000fe2000c101912 */
[----:B------:R-:W-:Y:S01]  /*d970*/  IMAD.X R25, R39, 0x1, R29, P5 ;  /* 0x0000000127197824 */ /* 0x000fe200028e061d */
[----:B------:R-:W-:-:S02]  /*d980*/  ISETP.GT.AND P6, PT, R50, RZ, P1 ;  /* 0x000000ff3200720c */ /* 0x000fc40000fc4270 */
[----:B------:R-:W-:Y:S01]  /*d990*/  ISETP.GT.AND P5, PT, R50, RZ, P0 ;  /* 0x000000ff3200720c */ /* 0x000fe200007a4270 */
[----:B------:R-:W-:Y:S01]  /*d9a0*/  IMAD.WIDE.U32 R30, R32, 0x1c, R28 ;  /* 0x0000001c201e7825 */ /* 0x000fe200078e001c */
[----:B------:R-:W-:-:S03]  /*d9b0*/  ISETP.GT.AND P1, PT, R50, 0x8, P1 ;  /* 0x000000083200780c */ /* 0x000fc60000f24270 */
[----:B------:R-:W-:Y:S01]  /*d9c0*/  FMUL R41, R208, UR21 ;  /* 0x00000015d0297c20 */ /* 0x000fe20008400000 */
[----:B----4-:R-:W-:Y:S01]  /*d9d0*/  FMUL R43, R204, UR21 ;  /* 0x00000015cc2b7c20 */ /* 0x010fe20008400000 */
[----:B------:R-:W-:Y:S01]  /*d9e0*/  IMAD.IADD R31, R33, 0x1, R31 ;  /* 0x00000001211f7824 */ /* 0x000fe200078e021f */
[----:B------:R0:W-:Y:S01]  /*d9f0*/  @P2 STG.E desc[UR18][R34.64+0x20], R45 ;  /* 0x0000202d22002986 */ /* 0x0001e2000c101912 */
[----:B------:R-:W-:-:S03]  /*da00*/  ISETP.GT.AND P2, PT, R51, 0x30, PT ;  /* 0x000000303300780c */ /* 0x000fc60003f44270 */
[----:B------:R4:W-:Y:S01]  /*da10*/  @P4 STG.E desc[UR18][R28.64+0x20], R209 ;  /* 0x000020d11c004986 */ /* 0x0009e2000c101912 */
[----:B------:R-:W-:-:S03]  /*da20*/  ISETP.GT.AND P0, PT, R50, 0x8, P0 ;  /* 0x000000083200780c */ /* 0x000fc60000704270 */
[----:B------:R1:W-:Y:S01]  /*da30*/  @P6 STG.E desc[UR18][R30.64], R41 ;  /* 0x000000291e006986 */ /* 0x0003e2000c101912 */
[----:B------:R-:W-:Y:S01]  /*da40*/  ISETP.GT.AND P4, PT, R50, RZ, P2 ;  /* 0x000000ff3200720c */ /* 0x000fe20001784270 */
[----:B0-----:R-:W-:Y:S02]  /*da50*/  FMUL R35, R206, UR21 ;  /* 0x00000015ce237c20 */ /* 0x001fe40008400000 */
[----:B------:R-:W-:Y:S01]  /*da60*/  @P5 STG.E desc[UR18][R24.64], R207 ;  /* 0x000000cf18005986 */ /* 0x000fe2000c101912 */
[----:B------:R-:W-:Y:S01]  /*da70*/  ISETP.GT.AND P5, PT, R51, 0x31, PT ;  /* 0x000000313300780c */ /* 0x000fe20003fa4270 */
[----:B------:R-:W-:Y:S02]  /*da80*/  IMAD.WIDE.U32 R26, R32, 0x1c, R24 ;  /* 0x0000001c201a7825 */ /* 0x000fe400078e0018 */
[----:B------:R-:W-:Y:S01]  /*da90*/  @P1 STG.E desc[UR18][R30.64+0x20], R35 ;  /* 0x000020231e001986 */ /* 0x000fe2000c101912 */
[C---:B------:R-:W-:Y:S02]  /*daa0*/  ISETP.GT.AND P1, PT, R50.reuse, RZ, P5 ;  /* 0x000000ff3200720c */ /* 0x040fe40002f24270 */
[----:B----4-:R-:W-:Y:S01]  /*dab0*/  IADD3 R28, P6, R37, R24, RZ ;  /* 0x00000018251c7210 */ /* 0x010fe20007fde0ff */
[----:B------:R-:W-:Y:S01]  /*dac0*/  FMUL R199, R199, UR21 ;  /* 0x00000015c7c77c20 */ /* 0x000fe20008400000 */
[----:B------:R-:W-:Y:S01]  /*dad0*/  ISETP.GT.AND P2, PT, R50, 0x8, P2 ;  /* 0x000000083200780c */ /* 0x000fe20001744270 */
[----:B------:R-:W4:Y:S01]  /*dae0*/  LDL.LU R224, [R1+0x10] ;  /* 0x0000100001e07983 */ /* 0x000f220000300800 */
[----:B------:R-:W-:Y:S01]  /*daf0*/  IADD3 R27, R33, R27, RZ ;  /* 0x0000001b211b7210 */ /* 0x000fe20007ffe0ff */
[----:B------:R-:W-:-:S02]  /*db00*/  IMAD.X R29, R39, 0x1, R25, P6 ;  /* 0x00000001271d7824 */ /* 0x000fc400030e0619 */
[----:B------:R0:W-:Y:S01]  /*db10*/  @P0 STG.E desc[UR18][R24.64+0x20], R205 ;  /* 0x000020cd18000986 */ /* 0x0001e2000c101912 */
[C---:B------:R-:W-:Y:S01]  /*db20*/  ISETP.GT.AND P0, PT, R51.reuse, 0x38, PT ;  /* 0x000000383300780c */ /* 0x040fe20003f04270 */
[----:B-1----:R-:W-:Y:S02]  /*db30*/  FMUL R41, R202, UR21 ;  /* 0x00000015ca297c20 */ /* 0x002fe40008400000 */
[----:B------:R1:W-:Y:S01]  /*db40*/  @P4 STG.E desc[UR18][R26.64], R43 ;  /* 0x0000002b1a004986 */ /* 0x0003e2000c101912 */
[----:B------:R-:W-:Y:S02]  /*db50*/  ISETP.GT.AND P4, PT, R51, 0x39, PT ;  /* 0x000000393300780c */ /* 0x000fe40003f84270 */
[C---:B------:R-:W-:Y:S01]  /*db60*/  ISETP.GT.AND P5, PT, R50.reuse, 0x8, P5 ;  /* 0x000000083200780c */ /* 0x040fe20002fa4270 */
[----:B------:R-:W-:Y:S01]  /*db70*/  @P1 STG.E desc[UR18][R28.64], R203 ;  /* 0x000000cb1c001986 */ /* 0x000fe2000c101912 */
[C---:B------:R-:W-:Y:S02]  /*db80*/  ISETP.GT.AND P6, PT, R50.reuse, RZ, P0 ;  /* 0x000000ff3200720c */ /* 0x040fe400007c4270 */
[----:B------:R-:W-:Y:S01]  /*db90*/  ISETP.GT.AND P1, PT, R50, RZ, P4 ;  /* 0x000000ff3200720c */ /* 0x000fe20002724270 */
[----:B------:R-:W-:Y:S01]  /*dba0*/  @P2 STG.E desc[UR18][R26.64+0x20], R41 ;  /* 0x000020291a002986 */ /* 0x000fe2000c101912 */
[----:B0-----:R-:W-:Y:S01]  /*dbb0*/  IMAD.WIDE.U32 R24, R32, 0x1c, R28 ;  /* 0x0000001c20187825 */ /* 0x001fe200078e001c */
[----:B------:R-:W-:-:S03]  /*dbc0*/  IADD3 R30, P2, R37, R28, RZ ;  /* 0x0000001c251e7210 */ /* 0x000fc60007f5e0ff */
[----:B-1----:R-:W-:Y:S01]  /*dbd0*/  FMUL R43, R200, UR21 ;  /* 0x00000015c82b7c20 */ /* 0x002fe20008400000 */
[----:B------:R-:W-:Y:S02]  /*dbe0*/  IMAD.IADD R25, R33, 0x1, R25 ;  /* 0x0000000121197824 */ /* 0x000fe400078e0219 */
[----:B------:R-:W-:Y:S01]  /*dbf0*/  FMUL R45, R198, UR21 ;  /* 0x00000015c62d7c20 */ /* 0x000fe20008400000 */
[----:B------:R-:W-:Y:S01]  /*dc00*/  IMAD.X R31, R39, 0x1, R29, P2 ;  /* 0x00000001271f7824 */ /* 0x000fe200010e061d */
[----:B------:R0:W-:Y:S01]  /*dc10*/  @P5 STG.E desc[UR18][R28.64+0x20], R201 ;  /* 0x000020c91c005986 */ /* 0x0001e2000c101912 */
[----:B------:R-:W-:Y:S02]  /*dc20*/  IADD3 R34, P5, R37, R30, RZ ;  /* 0x0000001e25227210 */ /* 0x000fe40007fbe0ff */
[----:B------:R-:W-:Y:S01]  /*dc30*/  ISETP.GT.AND P2, PT, R51, 0x40, PT ;  /* 0x000000403300780c */ /* 0x000fe20003f44270 */
[----:B------:R1:W-:Y:S01]  /*dc40*/  @P6 STG.E desc[UR18][R24.64], R43 ;  /* 0x0000002b18006986 */ /* 0x0003e2000c101912 */
[----:B------:R-:W-:-:S03]  /*dc50*/  ISETP.GT.AND P0, PT, R50, 0x8, P0 ;  /* 0x000000083200780c */ /* 0x000fc60000704270 */
[----:B------:R-:W-:Y:S01]  /*dc60*/  @P1 STG.E desc[UR18][R30.64], R199 ;  /* 0x000000c71e001986 */ /* 0x000fe2000c101912 */
[----:B------:R-:W-:Y:S01]  /*dc70*/  ISETP.GT.AND P1, PT, R51, 0x41, PT ;  /* 0x000000413300780c */ /* 0x000fe20003f24270 */
[--C-:B------:R-:W-:Y:S01]  /*dc80*/  IMAD.X R35, R39, 0x1, R31.reuse, P5 ;  /* 0x0000000127237824 */ /* 0x100fe200028e061f */
[C---:B------:R-:W-:Y:S01]  /*dc90*/  ISETP.GT.AND P4, PT, R50.reuse, 0x8, P4 ;  /* 0x000000083200780c */ /* 0x040fe20002784270 */
[----:B------:R-:W-:Y:S01]  /*dca0*/  FMUL R197, R197, UR21 ;  /* 0x00000015c5c57c20 */ /* 0x000fe20008400000 */
[C---:B------:R-:W-:Y:S01]  /*dcb0*/  ISETP.GT.AND P6, PT, R50.reuse, RZ, P2 ;  /* 0x000000ff3200720c */ /* 0x040fe200017c4270 */
[----:B------:R-:W-:Y:S01]  /*dcc0*/  FMUL R195, R195, UR21 ;  /* 0x00000015c3c37c20 */ /* 0x000fe20008400000 */
[----:B------:R-:W-:Y:S01]  /*dcd0*/  ISETP.GT.AND P5, PT, R50, RZ, P1 ;  /* 0x000000ff3200720c */ /* 0x000fe20000fa4270 */
[----:B------:R-:W-:Y:S01]  /*dce0*/  FMUL R47, R194, UR21 ;  /* 0x00000015c22f7c20 */ /* 0x000fe20008400000 */
[----:B------:R-:W-:Y:S01]  /*dcf0*/  ISETP.GT.AND P2, PT, R50, 0x8, P2 ;  /* 0x000000083200780c */ /* 0x000fe20001744270 */
[----:B0-----:R-:W-:-:S04]  /*dd00*/  IMAD.WIDE.U32 R28, R32, 0x1c, R30 ;  /* 0x0000001c201c7825 */ /* 0x001fc800078e001e */
[----:B-1----:R-:W-:Y:S01]  /*dd10*/  FMUL R43, R196, UR21 ;  /* 0x00000015c42b7c20 */ /* 0x002fe20008400000 */
[----:B------:R-:W-:Y:S01]  /*dd20*/  @P0 STG.E desc[UR18][R24.64+0x20], R45 ;  /* 0x0000202d18000986 */ /* 0x000fe2000c101912 */
[----:B------:R-:W-:Y:S01]  /*dd30*/  IMAD.IADD R29, R33, 0x1, R29 ;  /* 0x00000001211d7824 */ /* 0x000fe200078e021d */
[----:B------:R-:W-:Y:S02]  /*dd40*/  ISETP.GT.AND P0, PT, R51, 0x48, PT ;  /* 0x000000483300780c */ /* 0x000fe40003f04270 */
[----:B------:R0:W-:Y:S01]  /*dd50*/  @P4 STG.E desc[UR18][R30.64+0x20], R197 ;  /* 0x000020c51e004986 */ /* 0x0001e2000c101912 */
[----:B------:R-:W-:-:S03]  /*dd60*/  ISETP.GT.AND P1, PT, R50, 0x8, P1 ;  /* 0x000000083200780c */ /* 0x000fc60000f24270 */
[----:B------:R1:W-:Y:S01]  /*dd70*/  @P6 STG.E desc[UR18][R28.64], R43 ;  /* 0x0000002b1c006986 */ /* 0x0003e2000c101912 */
[----:B------:R-:W-:-:S03]  /*dd80*/  ISETP.GT.AND P4, PT, R50, RZ, P0 ;  /* 0x000000ff3200720c */ /* 0x000fc60000784270 */
[----:B------:R-:W-:Y:S04]  /*dd90*/  @P5 STG.E desc[UR18][R34.64], R195 ;  /* 0x000000c322005986 */ /* 0x000fe8000c101912 */
[----:B------:R1:W-:Y:S01]  /*dda0*/  @P2 STG.E desc[UR18][R28.64+0x20], R47 ;  /* 0x0000202f1c002986 */ /* 0x0003e2000c101912 */
[----:B------:R-:W-:Y:S01]  /*ddb0*/  ISETP.GT.AND P2, PT, R51, 0x49, PT ;  /* 0x000000493300780c */ /* 0x000fe20003f44270 */
[----:B------:R-:W-:-:S04]  /*ddc0*/  IMAD.WIDE.U32 R26, R32, 0x1c, R34 ;  /* 0x0000001c201a7825 */ /* 0x000fc800078e0022 */
[----:B------:R-:W-:Y:S01]  /*ddd0*/  FMUL R193, R193, UR21 ;  /* 0x00000015c1c17c20 */ /* 0x000fe20008400000 */
[----:B------:R-:W-:Y:S01]  /*dde0*/  FMUL R191, R191, UR21 ;  /* 0x00000015bfbf7c20 */ /* 0x000fe20008400000 */
[----:B------:R-:W-:Y:S01]  /*ddf0*/  ISETP.GT.AND P5, PT, R50, RZ, P2 ;  /* 0x000000ff3200720c */ /* 0x000fe200017a4270 */
[----:B------:R-:W-:Y:S01]  /*de00*/  IMAD.IADD R27, R33, 0x1, R27 ;  /* 0x00000001211b7824 */ /* 0x000fe200078e021b */
[----:B------:R-:W-:Y:S01]  /*de10*/  IADD3 R40, P6, R37, R34, RZ ;  /* 0x0000002225287210 */ /* 0x000fe20007fde0ff */
[----:B0-----:R-:W-:Y:S01]  /*de20*/  FMUL R31, R192, UR21 ;  /* 0x00000015c01f7c20 */ /* 0x001fe20008400000 */
[----:B------:R-:W-:Y:S01]  /*de30*/  ISETP.GT.AND P0, PT, R50, 0x8, P0 ;  /* 0x000000083200780c */ /* 0x000fe20000704270 */
[----:B------:R0:W-:Y:S02]  /*de40*/  @P1 STG.E desc[UR18][R34.64+0x20], R193 ;  /* 0x000020c122001986 */ /* 0x0001e4000c101912 */
[----:B------:R-:W-:Y:S02]  /*de50*/  IMAD.X R41, R39, 0x1, R35, P6 ;  /* 0x0000000127297824 */ /* 0x000fe400030e0623 */
[----:B------:R-:W-:Y:S01]  /*de60*/  @P4 STG.E desc[UR18][R26.64], R31 ;  /* 0x0000001f1a004986 */ /* 0x000fe2000c101912 */
[----:B------:R-:W-:-:S02]  /*de70*/  ISETP.GT.AND P4, PT, R51, 0x50, PT ;  /* 0x000000503300780c */ /* 0x000fc40003f84270 */
[----:B------:R-:W-:Y:S01]  /*de80*/  ISETP.GT.AND P1, PT, R51, 0x51, PT ;  /* 0x000000513300780c */ /* 0x000fe20003f24270 */
[----:B-1----:R-:W-:Y:S01]  /*de90*/  FMUL R43, R190, UR21 ;  /* 0x00000015be2b7c20 */ /* 0x002fe20008400000 */
[C---:B------:R-:W-:Y:S01]  /*dea0*/  ISETP.GT.AND P2, PT, R50.reuse, 0x8, P2 ;  /* 0x000000083200780c */ /* 0x040fe20001744270 */
[----:B------:R-:W-:Y:S01]  /*deb0*/  @P5 STG.E desc[UR18][R40.64], R191 ;  /* 0x000000bf28005986 */ /* 0x000fe2000c101912 */
[C---:B------:R-:W-:Y:S02]  /*dec0*/  ISETP.GT.AND P6, PT, R50.reuse, RZ, P4 ;  /* 0x000000ff3200720c */ /* 0x040fe400027c4270 */
[C---:B------:R-:W-:Y:S01]  /*ded0*/  ISETP.GT.AND P5, PT, R50.reuse, RZ, P1 ;  /* 0x000000ff3200720c */ /* 0x040fe20000fa4270 */
[----:B------:R-:W-:Y:S01]  /*dee0*/  FMUL R189, R189, UR21 ;  /* 0x00000015bdbd7c20 */ /* 0x000fe20008400000 */
[----:B------:R-:W-:Y:S01]  /*def0*/  ISETP.GT.AND P4, PT, R50, 0x8, P4 ;  /* 0x000000083200780c */ /* 0x000fe20002784270 */
[----:B------:R-:W-:Y:S01]  /*df00*/  IMAD.WIDE.U32 R24, R32, 0x1c, R40 ;  /* 0x0000001c20187825 */ /* 0x000fe200078e0028 */
[----:B------:R1:W-:Y:S01]  /*df10*/  @P0 STG.E desc[UR18][R26.64+0x20], R43 ;  /* 0x0000202b1a000986 */ /* 0x0003e2000c101912 */
[----:B------:R-:W-:-:S02]  /*df20*/  IADD3 R28, P0, R37, R40, RZ ;  /* 0x00000028251c7210 */ /* 0x000fc40007f1e0ff */
[----:B------:R-:W-:Y:S01]  /*df30*/  ISETP.GT.AND P1, PT, R50, 0x8, P1 ;  /* 0x000000083200780c */ /* 0x000fe20000f24270 */
[----:B------:R-:W-:Y:S02]  /*df40*/  IMAD.IADD R25, R33, 0x1, R25 ;  /* 0x0000000121197824 */ /* 0x000fe400078e0219 */
[----:B0-----:R-:W-:Y:S01]  /*df50*/  FMUL R35, R188, UR21 ;  /* 0x00000015bc237c20 */ /* 0x001fe20008400000 */
[----:B------:R-:W-:Y:S01]  /*df60*/  IADD3.X R29, R39, R41, RZ, P0, !PT ;  /* 0x00000029271d7210 */ /* 0x000fe200007fe4ff */
[----:B------:R-:W-:Y:S01]  /*df70*/  FMUL R187, R187, UR21 ;  /* 0x00000015bbbb7c20 */ /* 0x000fe20008400000 */
[----:B------:R-:W-:Y:S01]  /*df80*/  FMUL R45, R186, UR21 ;  /* 0x00000015ba2d7c20 */ /* 0x000fe20008400000 */
[----:B------:R0:W-:Y:S01]  /*df90*/  @P2 STG.E desc[UR18][R40.64+0x20], R189 ;  /* 0x000020bd28002986 */ /* 0x0001e2000c101912 */
[----:B------:R-:W-:-:S03]  /*dfa0*/  FMUL R185, R185, UR21 ;  /* 0x00000015b9b97c20 */ /* 0x000fc60008400000 */
[----:B------:R-:W-:Y:S04]  /*dfb0*/  @P6 STG.E desc[UR18][R24.64], R35 ;  /* 0x0000002318006986 */ /* 0x000fe8000c101912 */
[----:B------:R-:W-:Y:S04]  /*dfc0*/  @P5 STG.E desc[UR18][R28.64], R187 ;  /* 0x000000bb1c005986 */ /* 0x000fe8000c101912 */
[----:B------:R-:W-:Y:S01]  /*dfd0*/  @P4 STG.E desc[UR18][R24.64+0x20], R45 ;  /* 0x0000202d18004986 */ /* 0x000fe2000c101912 */
[C---:B------:R-:W-:Y:S02]  /*dfe0*/  ISETP.GT.AND P4, PT, R51.reuse, 0x58, PT ;  /* 0x000000583300780c */ /* 0x040fe40003f84270 */
[----:B------:R-:W-:Y:S01]  /*dff0*/  ISETP.GT.AND P2, PT, R51, 0x59, PT ;  /* 0x000000593300780c */ /* 0x000fe20003f44270 */
[----:B------:R0:W-:Y:S01]  /*e000*/  @P1 STG.E desc[UR18][R28.64+0x20], R185 ;  /* 0x000020b91c001986 */ /* 0x0001e2000c101912 */
[----:B------:R-:W-:Y:S01]  /*e010*/  ISETP.GT.AND P1, PT, R50, RZ, P4 ;  /* 0x000000ff3200720c */ /* 0x000fe20002724270 */
[----:B-1----:R-:W-:Y:S01]  /*e020*/  IMAD.WIDE.U32 R26, R32, 0x1c, R28 ;  /* 0x0000001c201a7825 */ /* 0x002fe200078e001c */
[----:B------:R-:W-:-:S03]  /*e030*/  ISETP.GT.AND P5, PT, R50, RZ, P2 ;  /* 0x000000ff3200720c */ /* 0x000fc600017a4270 */
[----:B0-----:R-:W-:Y:S01]  /*e040*/  FMUL R41, R184, UR21 ;  /* 0x00000015b8297c20 */ /* 0x001fe20008400000 */
[----:B------:R-:W-:Y:S01]  /*e050*/  IADD3 R30, P0, R37, R28, RZ ;  /* 0x0000001c251e7210 */ /* 0x000fe20007f1e0ff */
[----:B------:R-:W-:Y:S01]  /*e060*/  IMAD.IADD R27, R33, 0x1, R27 ;  /* 0x00000001211b7824 */ /* 0x000fe200078e021b */
[C---:B------:R-:W-:Y:S01]  /*e070*/  ISETP.GT.AND P4, PT, R50.reuse, 0x8, P4 ;  /* 0x000000083200780c */ /* 0x040fe20002784270 */
[----:B------:R-:W-:Y:S01]  /*e080*/  FMUL R183, R183, UR21 ;  /* 0x00000015b7b77c20 */ /* 0x000fe20008400000 */
[----:B------:R-:W-:Y:S01]  /*e090*/  ISETP.GT.AND P2, PT, R50, 0x8, P2 ;  /* 0x000000083200780c */ /* 0x000fe20001744270 */
[----:B------:R-:W-:Y:S01]  /*e0a0*/  IMAD.X R31, R39, 0x1, R29, P0 ;  /* 0x00000001271f7824 */ /* 0x000fe200000e061d */
[----:B------:R-:W-:Y:S01]  /*e0b0*/  ISETP.GT.AND P0, PT, R51, 0x60, PT ;  /* 0x000000603300780c */ /* 0x000fe20003f04270 */
[----:B------:R-:W-:Y:S01]  /*e0c0*/  FMUL R29, R182, UR21 ;  /* 0x00000015b61d7c20 */ /* 0x000fe20008400000 */
[----:B------:R-:W-:Y:S01]  /*e0d0*/  FMUL R181, R181, UR21 ;  /* 0x00000015b5b57c20 */ /* 0x000fe20008400000 */
[----:B------:R-:W-:Y:S01]  /*e0e0*/  @P1 STG.E desc[UR18][R26.64], R41 ;  /* 0x000000291a001986 */ /* 0x000fe2000c101912 */
[----:B------:R-:W-:-:S02]  /*e0f0*/  ISETP.GT.AND P1, PT, R51, 0x61, PT ;  /* 0x000000613300780c */ /* 0x000fc40003f24270 */
[C---:B------:R-:W-:Y:S01]  /*e100*/  ISETP.GT.AND P6, PT, R50.reuse, RZ, P0 ;  /* 0x000000ff3200720c */ /* 0x040fe200007c4270 */
[----:B------:R-:W-:Y:S01]  /*e110*/  @P5 STG.E desc[UR18][R30.64], R183 ;  /* 0x000000b71e005986 */ /* 0x000fe2000c101912 */
[----:B------:R-:W-:Y:S01]  /*e120*/  ISETP.GT.AND P5, PT, R50, RZ, P1 ;  /* 0x000000ff3200720c */ /* 0x000fe20000fa4270 */
[----:B------:R-:W-:Y:S01]  /*e130*/  IMAD.WIDE.U32 R34, R32, 0x1c, R30 ;  /* 0x0000001c20227825 */ /* 0x000fe200078e001e */
[----:B------:R-:W-:Y:S01]  /*e140*/  ISETP.GT.AND P0, PT, R50, 0x8, P0 ;  /* 0x000000083200780c */ /* 0x000fe20000704270 */
[----:B------:R0:W-:Y:S01]  /*e150*/  @P4 STG.E desc[UR18][R26.64+0x20], R29 ;  /* 0x0000201d1a004986 */ /* 0x0001e2000c101912 */
[----:B------:R-:W-:Y:S01]  /*e160*/  IADD3 R24, P4, R37, R30, RZ ;  /* 0x0000001e25187210 */ /* 0x000fe20007f9e0ff */
[----:B------:R-:W-:Y:S02]  /*e170*/  IMAD.IADD R35, R33, 0x1, R35 ;  /* 0x0000000121237824 */ /* 0x000fe400078e0223 */
[----:B------:R-:W-:Y:S01]  /*e180*/  FMUL R43, R180, UR21 ;  /* 0x00000015b42b7c20 */ /* 0x000fe20008400000 */
[----:B------:R-:W-:Y:S01]  /*e190*/  @P2 STG.E desc[UR18][R30.64+0x20], R181 ;  /* 0x000020b51e002986 */ /* 0x000fe2000c101912 */
[----:B------:R-:W-:Y:S01]  /*e1a0*/  FMUL R179, R179, UR21 ;  /* 0x00000015b3b37c20 */ /* 0x000fe20008400000 */
[----:B------:R-:W-:Y:S01]  /*e1b0*/  IMAD.X R25, R39, 0x1, R31, P4 ;  /* 0x0000000127197824 */ /* 0x000fe200020e061f */
[C---:B------:R-:W-:Y:S01]  /*e1c0*/  ISETP.GT.AND P2, PT, R51.reuse, 0x68, PT ;  /* 0x000000683300780c */ /* 0x040fe20003f44270 */
[----:B------:R-:W-:Y:S01]  /*e1d0*/  FMUL R45, R178, UR21 ;  /* 0x00000015b22d7c20 */ /* 0x000fe20008400000 */
[----:B------:R-:W-:Y:S01]  /*e1e0*/  ISETP.GT.AND P4, PT, R51, 0x69, PT ;  /* 0x000000693300780c */ /* 0x000fe20003f84270 */
[----:B------:R-:W-:Y:S01]  /*e1f0*/  FMUL R177, R177, UR21 ;  /* 0x00000015b1b17c20 */ /* 0x000fe20008400000 */
[C---:B------:R-:W-:Y:S01]  /*e200*/  ISETP.GT.AND P1, PT, R50.reuse, 0x8, P1 ;  /* 0x000000083200780c */ /* 0x040fe20000f24270 */
[----:B------:R1:W-:Y:S01]  /*e210*/  @P6 STG.E desc[UR18][R34.64], R43 ;  /* 0x0000002b22006986 */ /* 0x0003e2000c101912 */
[----:B------:R-:W-:-:S03]  /*e220*/  ISETP.GT.AND P6, PT, R50, RZ, P2 ;  /* 0x000000ff3200720c */ /* 0x000fc600017c4270 */
[----:B------:R-:W-:Y:S01]  /*e230*/  @P5 STG.E desc[UR18][R24.64], R179 ;  /* 0x000000b318005986 */ /* 0x000fe2000c101912 */
[----:B------:R-:W-:Y:S01]  /*e240*/  ISETP.GT.AND P5, PT, R50, RZ, P4 ;  /* 0x000000ff3200720c */ /* 0x000fe200027a4270 */
[----:B0-----:R-:W-:Y:S02]  /*e250*/  IMAD.WIDE.U32 R26, R32, 0x1c, R24 ;  /* 0x0000001c201a7825 */ /* 0x001fe400078e0018 */
[----:B------:R0:W-:Y:S01]  /*e260*/  @P0 STG.E desc[UR18][R34.64+0x20], R45 ;  /* 0x0000202d22000986 */ /* 0x0001e2000c101912 */
[----:B------:R-:W-:Y:S01]  /*e270*/  IADD3 R28, P0, R37, R24, RZ ;  /* 0x00000018251c7210 */ /* 0x000fe20007f1e0ff */
[----:B------:R-:W-:Y:S02]  /*e280*/  IMAD.IADD R41, R33, 0x1, R27 ;  /* 0x0000000121297824 */ /* 0x000fe400078e021b */
[----:B------:R-:W-:Y:S01]  /*e290*/  FMUL R175, R175, UR21 ;  /* 0x00000015afaf7c20 */ /* 0x000fe20008400000 */
[----:B-1----:R-:W-:Y:S01]  /*e2a0*/  FMUL R43, R176, UR21 ;  /* 0x00000015b02b7c20 */ /* 0x002fe20008400000 */
[----:B------:R-:W-:Y:S01]  /*e2b0*/  IMAD.MOV.U32 R40, RZ, RZ, R26 ;  /* 0x000000ffff287224 */ /* 0x000fe200078e001a */
[----:B------:R1:W-:Y:S01]  /*e2c0*/  @P1 STG.E desc[UR18][R24.64+0x20], R177 ;  /* 0x000020b118001986 */ /* 0x0003e2000c101912 */
[----:B------:R-:W-:Y:S01]  /*e2d0*/  IMAD.X R29, R39, 0x1, R25, P0 ;  /* 0x00000001271d7824 */ /* 0x000fe200000e0619 */
[----:B------:R-:W-:-:S02]  /*e2e0*/  ISETP.GT.AND P1, PT, R51, 0x70, PT ;  /* 0x000000703300780c */ /* 0x000fc40003f24270 */
[----:B------:R1:W-:Y:S01]  /*e2f0*/  @P6 STG.E desc[UR18][R40.64], R43 ;  /* 0x0000002b28006986 */ /* 0x0003e2000c101912 */
[----:B------:R-:W-:Y:S01]  /*e300*/  ISETP.GT.AND P2, PT, R50, 0x8, P2 ;  /* 0x000000083200780c */ /* 0x000fe20001744270 */
[----:B------:R-:W-:Y:S01]  /*e310*/  IMAD.WIDE.U32 R26, R32, 0x1c, R28 ;  /* 0x0000001c201a7825 */ /* 0x000fe200078e001c */
[C---:B------:R-:W-:Y:S01]  /*e320*/  ISETP.GT.AND P4, PT, R50.reuse, 0x8, P4 ;  /* 0x000000083200780c */ /* 0x040fe20002784270 */
[----:B------:R-:W-:Y:S01]  /*e330*/  @P5 STG.E desc[UR18][R28.64], R175 ;  /* 0x000000af1c005986 */ /* 0x000fe2000c101912 */
[----:B------:R-:W-:Y:S02]  /*e340*/  IADD3 R30, P6, R37, R28, RZ ;  /* 0x0000001c251e7210 */ /* 0x000fe40007fde0ff */
[----:B------:R-:W-:Y:S01]  /*e350*/  ISETP.GT.AND P5, PT, R50, RZ, P1 ;  /* 0x000000ff3200720c */ /* 0x000fe20000fa4270 */
[----:B------:R-:W-:Y:S01]  /*e360*/  FMUL R173, R173, UR21 ;  /* 0x00000015adad7c20 */ /* 0x000fe20008400000 */
[----:B------:R-:W-:Y:S01]  /*e370*/  ISETP.GT.AND P0, PT, R51, 0x71, PT ;  /* 0x000000713300780c */ /* 0x000fe20003f04270 */
[----:B------:R-:W-:Y:S01]  /*e380*/  IMAD.X R31, R39, 0x1, R29, P6 ;  /* 0x00000001271f7824 */ /* 0x000fe200030e061d */
[----:B0-----:R-:W-:Y:S01]  /*e390*/  IADD3 R35, R33, R27, RZ ;  /* 0x0000001b21237210 */ /* 0x001fe20007ffe0ff */
[----:B------:R-:W-:Y:S01]  /*e3a0*/  FMUL R27, R174, UR21 ;  /* 0x00000015ae1b7c20 */ /* 0x000fe20008400000 */
[----:B------:R-:W-:-:S02]  /*e3b0*/  IMAD.MOV.U32 R34, RZ, RZ, R26 ;  /* 0x000000ffff227224 */ /* 0x000fc400078e001a */
[----:B------:R-:W-:Y:S01]  /*e3c0*/  FMUL R45, R172, UR21 ;  /* 0x00000015ac2d7c20 */ /* 0x000fe20008400000 */
[----:B-1----:R-:W-:Y:S01]  /*e3d0*/  IMAD.WIDE.U32 R24, R32, 0x1c, R30 ;  /* 0x0000001c20187825 */ /* 0x002fe200078e001e */
[C---:B------:R-:W-:Y:S01]  /*e3e0*/  ISETP.GT.AND P6, PT, R50.reuse, RZ, P0 ;  /* 0x000000ff3200720c */ /* 0x040fe200007c4270 */
[----:B------:R-:W-:Y:S02]  /*e3f0*/  @P2 STG.E desc[UR18][R40.64+0x20], R27 ;  /* 0x0000201b28002986 */ /* 0x000fe4000c101912 */
[----:B------:R-:W-:Y:S02]  /*e400*/  IMAD.MOV.U32 R42, RZ, RZ, R24 ;  /* 0x000000ffff2a7224 */ /* 0x000fe400078e0018 */
[----:B------:R0:W-:Y:S01]  /*e410*/  @P4 STG.E desc[UR18][R28.64+0x20], R173 ;  /* 0x000020ad1c004986 */ /* 0x0001e2000c101912 */
[----:B------:R-:W-:-:S03]  /*e420*/  ISETP.GT.AND P1, PT, R50, 0x8, P1 ;  /* 0x000000083200780c */ /* 0x000fc60000f24270 */
[----:B------:R-:W-:Y:S01]  /*e430*/  @P5 STG.E desc[UR18][R34.64], R45 ;  /* 0x0000002d22005986 */ /* 0x000fe2000c101912 */
[----:B------:R-:W-:Y:S01]  /*e440*/  IADD3 R24, P5, R37, R30, RZ ;  /* 0x0000001e25187210 */ /* 0x000fe20007fbe0ff */
[----:B------:R-:W-:Y:S01]  /*e450*/  FMUL R171, R171, UR21 ;  /* 0x00000015abab7c20 */ /* 0x000fe20008400000 */
[----:B------:R-:W-:Y:S01]  /*e460*/  ISETP.GT.AND P2, PT, R51, 0x78, PT ;  /* 0x000000783300780c */ /* 0x000fe20003f44270 */
[----:B------:R-:W-:Y:S01]  /*e470*/  IMAD.IADD R43, R33, 0x1, R25 ;  /* 0x00000001212b7824 */ /* 0x000fe200078e0219 */
[----:B------:R-:W-:Y:S01]  /*e480*/  ISETP.GT.AND P4, PT, R51, 0x79, PT ;  /* 0x000000793300780c */ /* 0x000fe20003f84270 */
[----:B------:R-:W-:Y:S01]  /*e490*/  IMAD.X R25, R39, 0x1, R31, P5 ;  /* 0x0000000127197824 */ /* 0x000fe200028e061f */
[C---:B------:R-:W-:Y:S01]  /*e4a0*/  ISETP.GT.AND P0, PT, R50.reuse, 0x8, P0 ;  /* 0x000000083200780c */ /* 0x040fe20000704270 */
[----:B------:R-:W-:Y:S01]  /*e4b0*/  FMUL R169, R169, UR21 ;  /* 0x00000015a9a97c20 */ /* 0x000fe20008400000 */
[----:B------:R-:W-:Y:S01]  /*e4c0*/  ISETP.GT.AND P5, PT, R50, RZ, P2 ;  /* 0x000000ff3200720c */ /* 0x000fe200017a4270 */
[----:B------:R-:W-:Y:S01]  /*e4d0*/  @P6 STG.E desc[UR18][R30.64], R171 ;  /* 0x000000ab1e006986 */ /* 0x000fe2000c101912 */
[----:B------:R-:W-:Y:S01]  /*e4e0*/  FMUL R47, R170, UR21 ;  /* 0x00000015aa2f7c20 */ /* 0x000fe20008400000 */
[----:B------:R-:W-:-:S02]  /*e4f0*/  ISETP.GT.AND P6, PT, R50, RZ, P4 ;  /* 0x000000ff3200720c */ /* 0x000fc400027c4270 */
[----:B------:R-:W-:Y:S01]  /*e500*/  ISETP.GT.AND P2, PT, R50, 0x8, P2 ;  /* 0x000000083200780c */ /* 0x000fe20001744270 */
[----:B0-----:R-:W-:Y:S01]  /*e510*/  FMUL R29, R168, UR21 ;  /* 0x00000015a81d7c20 */ /* 0x001fe20008400000 */
[----:B------:R0:W-:Y:S01]  /*e520*/  @P1 STG.E desc[UR18][R34.64+0x20], R47 ;  /* 0x0000202f22001986 */ /* 0x0001e2000c101912 */
[----:B------:R-:W-:Y:S01]  /*e530*/  ISETP.GT.AND P1, PT, R51, 0x80, PT ;  /* 0x000000803300780c */ /* 0x000fe20003f24270 */
[----:B------:R-:W-:Y:S01]  /*e540*/  FMUL R167, R167, UR21 ;  /* 0x00000015a7a77c20 */ /* 0x000fe20008400000 */
[C---:B------:R-:W-:Y:S01]  /*e550*/  ISETP.GT.AND P4, PT, R50.reuse, 0x8, P4 ;  /* 0x000000083200780c */ /* 0x040fe20002784270 */
[----:B------:R1:W-:Y:S01]  /*e560*/  @P0 STG.E desc[UR18][R30.64+0x20], R169 ;  /* 0x000020a91e000986 */ /* 0x0003e2000c101912 */
[----:B------:R-:W-:-:S03]  /*e570*/  ISETP.GT.AND P0, PT, R50, RZ, P1 ;  /* 0x000000ff3200720c */ /* 0x000fc60000f04270 */
[----:B------:R2:W-:Y:S01]  /*e580*/  @P5 STG.E desc[UR18][R42.64], R29 ;  /* 0x0000001d2a005986 */ /* 0x0005e2000c101912 */
[----:B------:R-:W-:Y:S01]  /*e590*/  ISETP.GT.AND P5, PT, R51, 0x81, PT ;  /* 0x000000813300780c */ /* 0x000fe20003fa4270 */
[----:B0-----:R-:W-:Y:S01]  /*e5a0*/  FMUL R35, R166, UR21 ;  /* 0x00000015a6237c20 */ /* 0x001fe20008400000 */
[----:B------:R-:W-:Y:S01]  /*e5b0*/  IMAD.WIDE.U32 R26, R32, 0x1c, R24 ;  /* 0x0000001c201a7825 */ /* 0x000fe200078e0018 */
[----:B------:R-:W-:Y:S03]  /*e5c0*/  @P6 STG.E desc[UR18][R24.64], R167 ;  /* 0x000000a718006986 */ /* 0x000fe6000c101912 */
[----:B------:R-:W-:Y:S01]  /*e5d0*/  FMUL R165, R165, UR21 ;  /* 0x00000015a5a57c20 */ /* 0x000fe20008400000 */
[----:B------:R-:W-:Y:S01]  /*e5e0*/  @P2 STG.E desc[UR18][R42.64+0x20], R35 ;  /* 0x000020232a002986 */ /* 0x000fe2000c101912 */
[----:B------:R-:W-:Y:S01]  /*e5f0*/  ISETP.GT.AND P2, PT, R50, RZ, P5 ;  /* 0x000000ff3200720c */ /* 0x000fe20002f44270 */
[----:B------:R-:W-:-:S02]  /*e600*/  IMAD.MOV.U32 R40, RZ, RZ, R26 ;  /* 0x000000ffff287224 */ /* 0x000fc400078e001a */
[----:B------:R-:W-:Y:S01]  /*e610*/  FMUL R45, R164, UR21 ;  /* 0x00000015a42d7c20 */ /* 0x000fe20008400000 */
[----:B------:R-:W-:Y:S01]  /*e620*/  IMAD.IADD R41, R33, 0x1, R27 ;  /* 0x0000000121297824 */ /* 0x000fe200078e021b */
[----:B------:R-:W-:Y:S01]  /*e630*/  IADD3 R26, P6, R37, R24, RZ ;  /* 0x00000018251a7210 */ /* 0x000fe20007fde0ff */
[----:B------:R-:W-:Y:S01]  /*e640*/  FMUL R163, R163, UR21 ;  /* 0x00000015a3a37c20 */ /* 0x000fe20008400000 */
[----:B------:R-:W-:Y:S01]  /*e650*/  ISETP.GT.AND P1, PT, R50, 0x8, P1 ;  /* 0x000000083200780c */ /* 0x000fe20000f24270 */
[----:B------:R0:W-:Y:S02]  /*e660*/  @P4 STG.E desc[UR18][R24.64+0x20], R165 ;  /* 0x000020a518004986 */ /* 0x0001e4000c101912 */
[----:B------:R-:W-:Y:S02]  /*e670*/  IMAD.X R27, R39, 0x1, R25, P6 ;  /* 0x00000001271b7824 */ /* 0x000fe400030e0619 */
[----:B------:R-:W-:Y:S01]  /*e680*/  @P0 STG.E desc[UR18][R40.64], R45 ;  /* 0x0000002d28000986 */ /* 0x000fe2000c101912 */
[C---:B------:R-:W-:Y:S01]  /*e690*/  ISETP.GT.AND P0, PT, R51.reuse, 0x88, PT ;  /* 0x000000883300780c */ /* 0x040fe20003f04270 */
[----:B-1----:R-:W-:Y:S01]  /*e6a0*/  FMUL R31, R162, UR21 ;  /* 0x00000015a21f7c20 */ /* 0x002fe20008400000 */
[----:B------:R-:W-:Y:S01]  /*e6b0*/  ISETP.GT.AND P4, PT, R51, 0x89, PT ;  /* 0x000000893300780c */ /* 0x000fe20003f84270 */
[----:B------:R-:W-:Y:S01]  /*e6c0*/  @P2 STG.E desc[UR18][R26.64], R163 ;  /* 0x000000a31a002986 */ /* 0x000fe2000c101912 */
[----:B------:R-:W-:-:S02]  /*e6d0*/  ISETP.GT.AND P5, PT, R50, 0x8, P5 ;  /* 0x000000083200780c */ /* 0x000fc40002fa4270 */
[C---:B------:R-:W-:Y:S01]  /*e6e0*/  ISETP.GT.AND P6, PT, R50.reuse, RZ, P0 ;  /* 0x000000ff3200720c */ /* 0x040fe200007c4270 */
[----:B------:R-:W-:Y:S01]  /*e6f0*/  FMUL R161, R161, UR21 ;  /* 0x00000015a1a17c20 */ /* 0x000fe20008400000 */
[----:B------:R-:W-:Y:S01]  /*e700*/  ISETP.GT.AND P2, PT, R50, RZ, P4 ;  /* 0x000000ff3200720c */ /* 0x000fe20002744270 */
[----:B--2---:R-:W-:Y:S01]  /*e710*/  IMAD.WIDE.U32 R28, R32, 0x1c, R26 ;  /* 0x0000001c201c7825 */ /* 0x004fe200078e001a */
[----:B------:R-:W-:Y:S01]  /*e720*/  @P1 STG.E desc[UR18][R40.64+0x20], R31 ;  /* 0x0000201f28001986 */ /* 0x000fe2000c101912 */
[----:B0-----:R-:W-:Y:S02]  /*e730*/  IADD3 R24, P1, R37, R26, RZ ;  /* 0x0000001a25187210 */ /* 0x001fe40007f3e0ff */
[----:B------:R-:W-:Y:S01]  /*e740*/  FMUL R43, R160, UR21 ;  /* 0x00000015a02b7c20 */ /* 0x000fe20008400000 */
[----:B------:R-:W-:Y:S01]  /*e750*/  IMAD.IADD R35, R33, 0x1, R29 ;  /* 0x0000000121237824 */ /* 0x000fe200078e021d */
[----:B------:R-:W-:Y:S01]  /*e760*/  MOV R34, R28 ;  /* 0x0000001c00227202 */ /* 0x000fe20000000f00 */
[----:B------:R-:W-:Y:S01]  /*e770*/  FMUL R159, R159, UR21 ;  /* 0x000000159f9f7c20 */ /* 0x000fe20008400000 */
[----:B------:R-:W-:Y:S01]  /*e780*/  IMAD.X R25, R39, 0x1, R27, P1 ;  /* 0x0000000127197824 */ /* 0x000fe200008e061b */
[----:B------:R0:W-:Y:S01]  /*e790*/  @P5 STG.E desc[UR18][R26.64+0x20], R161 ;  /* 0x000020a11a005986 */ /* 0x0001e2000c101912 */
[----:B------:R-:W-:-:S02]  /*e7a0*/  IADD3 R28, P5, R37, R24, RZ ;  /* 0x00000018251c7210 */ /* 0x000fc40007fbe0ff */
        /* <DEDUP_REMOVED lines=10> */
[C---:B------:R-:W-:Y:S01]  /*e850*/  ISETP.GT.AND P5, PT, R50.reuse, RZ, P2 ;  /* 0x000000ff3200720c */ /* 0x040fe200017a4270 */
[----:B------:R-:W-:Y:S01]  /*e860*/  FMUL R15, R15, UR21 ;  /* 0x000000150f0f7c20 */ /* 0x000fe20008400000 */
[----:B------:R-:W-:Y:S01]  /*e870*/  ISETP.GT.AND P1, PT, R50, 0x8, P1 ;  /* 0x000000083200780c */ /* 0x000fe20000f24270 */
[----:B0-----:R-:W-:-:S04]  /*e880*/  IMAD.WIDE.U32 R26, R32, 0x1c, R24 ;  /* 0x0000001c201a7825 */ /* 0x001fc800078e0018 */
[----:B------:R-:W-:Y:S01]  /*e890*/  FMUL R45, R158, UR21 ;  /* 0x000000159e2d7c20 */ /* 0x000fe20008400000 */
[----:B-1----:R-:W-:Y:S01]  /*e8a0*/  FMUL R43, R156, UR21 ;  /* 0x000000159c2b7c20 */ /* 0x002fe20008400000 */
[----:B------:R-:W-:Y:S01]  /*e8b0*/  FMUL R13, R13, UR21 ;  /* 0x000000150d0d7c20 */ /* 0x000fe20008400000 */
[----:B------:R-:W-:Y:S02]  /*e8c0*/  IMAD.IADD R41, R33, 0x1, R27 ;  /* 0x0000000121297824 */ /* 0x000fe400078e021b */
[----:B------:R-:W-:Y:S01]  /*e8d0*/  FMUL R5, R5, UR21 ;  /* 0x0000001505057c20 */ /* 0x000fe20008400000 */
[----:B------:R-:W-:Y:S01]  /*e8e0*/  IMAD.MOV.U32 R40, RZ, RZ, R26 ;  /* 0x000000ffff287224 */ /* 0x000fe200078e001a */
[----:B------:R0:W-:Y:S01]  /*e8f0*/  @P0 STG.E desc[UR18][R34.64+0x20], R45 ;  /* 0x0000202d22000986 */ /* 0x0001e2000c101912 */
[----:B------:R-:W-:Y:S01]  /*e900*/  FMUL R47, R154, UR21 ;  /* 0x000000159a2f7c20 */ /* 0x000fe20008400000 */
[----:B------:R-:W-:Y:S02]  /*e910*/  ISETP.GT.AND P0, PT, R51, 0x98, PT ;  /* 0x000000983300780c */ /* 0x000fe40003f04270 */
[----:B------:R-:W-:Y:S01]  /*e920*/  @P4 STG.E desc[UR18][R24.64+0x20], R157 ;  /* 0x0000209d18004986 */ /* 0x000fe2000c101912 */
[----:B------:R-:W-:-:S03]  /*e930*/  ISETP.GT.AND P2, PT, R50, 0x8, P2 ;  /* 0x000000083200780c */ /* 0x000fc60001744270 */
[----:B------:R1:W-:Y:S01]  /*e940*/  @P6 STG.E desc[UR18][R40.64], R43 ;  /* 0x0000002b28006986 */ /* 0x0003e2000c101912 */
[----:B------:R-:W-:-:S03]  /*e950*/  ISETP.GT.AND P4, PT, R50, RZ, P0 ;  /* 0x000000ff3200720c */ /* 0x000fc60000784270 */
[----:B------:R-:W-:Y:S01]  /*e960*/  @P5 STG.E desc[UR18][R28.64], R155 ;  /* 0x0000009b1c005986 */ /* 0x000fe2000c101912 */
[----:B------:R-:W-:-:S03]  /*e970*/  IADD3 R26, P6, R37, R28, RZ ;  /* 0x0000001c251a7210 */ /* 0x000fc60007fde0ff */
[----:B------:R-:W-:Y:S01]  /*e980*/  @P1 STG.E desc[UR18][R40.64+0x20], R47 ;  /* 0x0000202f28001986 */ /* 0x000fe2000c101912 */
[----:B------:R-:W-:Y:S01]  /*e990*/  ISETP.GT.AND P1, PT, R51, 0x99, PT ;  /* 0x000000993300780c */ /* 0x000fe20003f24270 */
[----:B------:R-:W-:-:S04]  /*e9a0*/  IMAD.WIDE.U32 R30, R32, 0x1c, R28 ;  /* 0x0000001c201e7825 */ /* 0x000fc800078e001c */
[----:B0-----:R-:W-:Y:S01]  /*e9b0*/  FMUL R35, R23, UR21 ;  /* 0x0000001517237c20 */ /* 0x001fe20008400000 */
[----:B------:R-:W2:Y:S01]  /*e9c0*/  LDL.LU R223, [R1+0x1c] ;  /* 0x00001c0001df7983 */ /* 0x000ea20000300800 */
[----:B------:R-:W-:Y:S01]  /*e9d0*/  ISETP.GT.AND P5, PT, R50, RZ, P1 ;  /* 0x000000ff3200720c */ /* 0x000fe20000fa4270 */
[----:B------:R-:W-:Y:S02]  /*e9e0*/  IMAD.IADD R31, R33, 0x1, R31 ;  /* 0x00000001211f7824 */ /* 0x000fe400078e021f */
[----:B-1----:R-:W-:Y:S01]  /*e9f0*/  FMUL R43, R22, UR21 ;  /* 0x00000015162b7c20 */ /* 0x002fe20008400000 */
[----:B------:R-:W-:Y:S01]  /*ea00*/  IMAD.X R27, R39, 0x1, R29, P6 ;  /* 0x00000001271b7824 */ /* 0x000fe200030e061d */
[----:B------:R-:W-:Y:S01]  /*ea10*/  ISETP.GT.AND P0, PT, R50, 0x8, P0 ;  /* 0x000000083200780c */ /* 0x000fe20000704270 */
[----:B------:R0:W-:Y:S01]  /*ea20*/  @P2 STG.E desc[UR18][R28.64+0x20], R35 ;  /* 0x000020231c002986 */ /* 0x0001e2000c101912 */
[----:B------:R-:W-:Y:S01]  /*ea30*/  FMUL R45, R21, UR21 ;  /* 0x00000015152d7c20 */ /* 0x000fe20008400000 */
[----:B------:R-:W-:-:S02]  /*ea40*/  IMAD.WIDE.U32 R22, R32, 0x1c, R26 ;  /* 0x0000001c20167825 */ /* 0x000fc400078e001a */
[----:B------:R1:W-:Y:S01]  /*ea50*/  @P4 STG.E desc[UR18][R30.64], R43 ;  /* 0x0000002b1e004986 */ /* 0x0003e2000c101912 */
[----:B------:R-:W-:Y:S01]  /*ea60*/  ISETP.GT.AND P4, PT, R51, 0xa0, PT ;  /* 0x000000a03300780c */ /* 0x000fe20003f84270 */
[----:B------:R-:W-:Y:S01]  /*ea70*/  IMAD.IADD R25, R33, 0x1, R23 ;  /* 0x0000000121197824 */ /* 0x000fe200078e0217 */
[----:B------:R-:W-:Y:S01]  /*ea80*/  ISETP.GT.AND P2, PT, R51, 0xa1, PT ;  /* 0x000000a13300780c */ /* 0x000fe20003f44270 */
[----:B------:R-:W-:Y:S01]  /*ea90*/  FMUL R23, R20, UR21 ;  /* 0x0000001514177c20 */ /* 0x000fe20008400000 */
[C---:B------:R-:W-:Y:S01]  /*eaa0*/  ISETP.GT.AND P1, PT, R50.reuse, 0x8, P1 ;  /* 0x000000083200780c */ /* 0x040fe20000f24270 */
[----:B------:R-:W-:Y:S01]  /*eab0*/  @P5 STG.E desc[UR18][R26.64], R45 ;  /* 0x0000002d1a005986 */ /* 0x000fe2000c101912 */
[C---:B------:R-:W-:Y:S02]  /*eac0*/  ISETP.GT.AND P6, PT, R50.reuse, RZ, P4 ;  /* 0x000000ff3200720c */ /* 0x040fe400027c4270 */
[C---:B------:R-:W-:Y:S01]  /*ead0*/  ISETP.GT.AND P5, PT, R50.reuse, RZ, P2 ;  /* 0x000000ff3200720c */ /* 0x040fe200017a4270 */
[----:B------:R-:W-:Y:S01]  /*eae0*/  @P0 STG.E desc[UR18][R30.64+0x20], R23 ;  /* 0x000020171e000986 */ /* 0x000fe2000c101912 */
[----:B------:R-:W-:-:S02]  /*eaf0*/  ISETP.GT.AND P4, PT, R50, 0x8, P4 ;  /* 0x000000083200780c */ /* 0x000fc40002784270 */
[----:B------:R-:W-:Y:S01]  /*eb00*/  IADD3 R20, P0, R37, R26, RZ ;  /* 0x0000001a25147210 */ /* 0x000fe20007f1e0ff */
[----:B0-----:R-:W-:Y:S01]  /*eb10*/  FMUL R29, R19, UR21 ;  /* 0x00000015131d7c20 */ /* 0x001fe20008400000 */
[----:B------:R-:W-:Y:S02]  /*eb20*/  IMAD.MOV.U32 R24, RZ, RZ, R22 ;  /* 0x000000ffff187224 */ /* 0x000fe400078e0016 */
[----:B------:R-:W-:Y:S01]  /*eb30*/  FMUL R35, R18, UR21 ;  /* 0x0000001512237c20 */ /* 0x000fe20008400000 */
[----:B------:R-:W-:Y:S01]  /*eb40*/  IADD3.X R21, R39, R27, RZ, P0, !PT ;  /* 0x0000001b27157210 */ /* 0x000fe200007fe4ff */
[----:B------:R-:W-:Y:S01]  /*eb50*/  FMUL R41, R17, UR21 ;  /* 0x0000001511297c20 */ /* 0x000fe20008400000 */
[----:B-1----:R-:W-:Y:S01]  /*eb60*/  FMUL R43, R16, UR21 ;  /* 0x00000015102b7c20 */ /* 0x002fe20008400000 */
[----:B------:R0:W-:Y:S01]  /*eb70*/  @P1 STG.E desc[UR18][R26.64+0x20], R29 ;  /* 0x0000201d1a001986 */ /* 0x0001e2000c101912 */
[----:B------:R-:W-:-:S03]  /*eb80*/  ISETP.GT.AND P1, PT, R51, 0xa8, PT ;  /* 0x000000a83300780c */ /* 0x000fc60003f24270 */
[----:B------:R-:W-:Y:S01]  /*eb90*/  @P6 STG.E desc[UR18][R24.64], R35 ;  /* 0x0000002318006986 */ /* 0x000fe2000c101912 */
[----:B------:R-:W-:-:S03]  /*eba0*/  ISETP.GT.AND P2, PT, R50, 0x8, P2 ;  /* 0x000000083200780c */ /* 0x000fc60001744270 */
[----:B------:R-:W-:Y:S01]  /*ebb0*/  @P5 STG.E desc[UR18][R20.64], R41 ;  /* 0x0000002914005986 */ /* 0x000fe2000c101912 */
[----:B------:R-:W-:Y:S02]  /*ebc0*/  IADD3 R18, P5, R37, R20, RZ ;  /* 0x0000001425127210 */ /* 0x000fe40007fbe0ff */
[----:B------:R-:W-:Y:S01]  /*ebd0*/  ISETP.GT.AND P0, PT, R51, 0xa9, PT ;  /* 0x000000a93300780c */ /* 0x000fe20003f04270 */
[----:B------:R1:W-:Y:S01]  /*ebe0*/  @P4 STG.E desc[UR18][R24.64+0x20], R43 ;  /* 0x0000202b18004986 */ /* 0x0003e2000c101912 */
[C---:B------:R-:W-:Y:S01]  /*ebf0*/  ISETP.GT.AND P4, PT, R50.reuse, RZ, P1 ;  /* 0x000000ff3200720c */ /* 0x040fe20000f84270 */
[--C-:B------:R-:W-:Y:S01]  /*ec00*/  IMAD.X R19, R39, 0x1, R21.reuse, P5 ;  /* 0x0000000127137824 */ /* 0x100fe200028e0615 */
[----:B------:R-:W-:Y:S01]  /*ec10*/  ISETP.GT.AND P5, PT, R50, RZ, P0 ;  /* 0x000000ff3200720c */ /* 0x000fe200007a4270 */
[----:B------:R-:W-:Y:S01]  /*ec20*/  IMAD.WIDE.U32 R16, R32, 0x1c, R20 ;  /* 0x0000001c20107825 */ /* 0x000fe200078e0014 */
[----:B------:R-:W-:-:S03]  /*ec30*/  ISETP.GT.AND P1, PT, R50, 0x8, P1 ;  /* 0x000000083200780c */ /* 0x000fc60000f24270 */
[----:B0-----:R-:W-:Y:S01]  /*ec40*/  FMUL R27, R14, UR21 ;  /* 0x000000150e1b7c20 */ /* 0x001fe20008400000 */
[----:B------:R-:W2:Y:S01]  /*ec50*/  LDL.LU R220, [R1+0x14] ;  /* 0x0000140001dc7983 */ /* 0x000ea20000300800 */
[----:B------:R-:W-:Y:S01]  /*ec60*/  IMAD.IADD R17, R33, 0x1, R17 ;  /* 0x0000000121117824 */ /* 0x000fe200078e0211 */
[----:B------:R-:W-:Y:S01]  /*ec70*/  ISETP.GT.AND P0, PT, R50, 0x8, P0 ;  /* 0x000000083200780c */ /* 0x000fe20000704270 */
[----:B------:R-:W-:Y:S01]  /*ec80*/  IMAD.WIDE.U32 R22, R32, 0x1c, R18 ;  /* 0x0000001c20167825 */ /* 0x000fe200078e0012 */
[----:B------:R0:W-:Y:S01]  /*ec90*/  @P2 STG.E desc[UR18][R20.64+0x20], R15 ;  /* 0x0000200f14002986 */ /* 0x0001e2000c101912 */
[----:B------:R-:W-:Y:S02]  /*eca0*/  ISETP.GT.AND P2, PT, R51, 0xb0, PT ;  /* 0x000000b03300780c */ /* 0x000fe40003f44270 */
[----:B-1----:R-:W-:Y:S01]  /*ecb0*/  FMUL R25, R10, UR21 ;  /* 0x000000150a197c20 */ /* 0x002fe20008400000 */
[----:B------:R-:W-:Y:S01]  /*ecc0*/  IMAD.IADD R23, R33, 0x1, R23 ;  /* 0x0000000121177824 */ /* 0x000fe200078e0217 */
[----:B------:R1:W-:Y:S01]  /*ecd0*/  @P4 STG.E desc[UR18][R16.64], R27 ;  /* 0x0000001b10004986 */ /* 0x0003e2000c101912 */
[----:B------:R-:W-:Y:S01]  /*ece0*/  ISETP.GT.AND P4, PT, R51, 0xb1, PT ;  /* 0x000000b13300780c */ /* 0x000fe20003f84270 */
[----:B------:R-:W-:Y:S01]  /*ecf0*/  FMUL R153, R153, UR21 ;  /* 0x0000001599997c20 */ /* 0x000fe20008400000 */
[C---:B------:R-:W-:Y:S01]  /*ed00*/  ISETP.GT.AND P6, PT, R50.reuse, RZ, P2 ;  /* 0x000000ff3200720c */ /* 0x040fe200017c4270 */
[----:B------:R3:W-:Y:S01]  /*ed10*/  @P5 STG.E desc[UR18][R18.64], R13 ;  /* 0x0000000d12005986 */ /* 0x0007e2000c101912 */
[C---:B------:R-:W-:Y:S01]  /*ed20*/  ISETP.GT.AND P5, PT, R50.reuse, RZ, P4 ;  /* 0x000000ff3200720c */ /* 0x040fe200027a4270 */
[----:B------:R-:W-:Y:S01]  /*ed30*/  FMUL R229, R229, UR21 ;  /* 0x00000015e5e57c20 */ /* 0x000fe20008400000 */
[----:B------:R-:W-:Y:S01]  /*ed40*/  ISETP.GT.AND P2, PT, R50, 0x8, P2 ;  /* 0x000000083200780c */ /* 0x000fe20001744270 */
[----:B0-----:R-:W-:Y:S01]  /*ed50*/  FMUL R15, R12, UR21 ;  /* 0x000000150c0f7c20 */ /* 0x001fe20008400000 */
[----:B------:R-:W-:Y:S01]  /*ed60*/  FMUL R21, R11, UR21 ;  /* 0x000000150b157c20 */ /* 0x000fe20008400000 */
[----:B------:R-:W-:Y:S01]  /*ed70*/  ISETP.GT.AND P4, PT, R50, 0x8, P4 ;  /* 0x000000083200780c */ /* 0x000fe20002784270 */
[----:B------:R-:W2:Y:S01]  /*ed80*/  LDL.LU R222, [R1+0x28] ;  /* 0x0000280001de7983 */ /* 0x000ea20000300800 */
[----:B-1----:R-:W-:-:S03]  /*ed90*/  FMUL R27, R9, UR21 ;  /* 0x00000015091b7c20 */ /* 0x002fc60008400000 */
[----:B------:R0:W-:Y:S01]  /*eda0*/  @P1 STG.E desc[UR18][R16.64+0x20], R15 ;  /* 0x0000200f10001986 */ /* 0x0001e2000c101912 */
[----:B------:R-:W-:-:S03]  /*edb0*/  IADD3 R10, P1, R37, R18, RZ ;  /* 0x00000012250a7210 */ /* 0x000fc60007f3e0ff */
[----:B------:R1:W-:Y:S01]  /*edc0*/  @P0 STG.E desc[UR18][R18.64+0x20], R21 ;  /* 0x0000201512000986 */ /* 0x0003e2000c101912 */
[----:B------:R-:W-:Y:S01]  /*edd0*/  ISETP.GT.AND P0, PT, R51, 0xb8, PT ;  /* 0x000000b83300780c */ /* 0x000fe20003f04270 */
[----:B------:R-:W-:Y:S01]  /*ede0*/  IMAD.X R11, R39, 0x1, R19, P1 ;  /* 0x00000001270b7824 */ /* 0x000fe200008e0613 */
[----:B------:R-:W-:Y:S01]  /*edf0*/  ISETP.GT.AND P1, PT, R51, 0xb9, PT ;  /* 0x000000b93300780c */ /* 0x000fe20003f24270 */
[----:B------:R-:W-:Y:S01]  /*ee00*/  @P6 STG.E desc[UR18][R22.64], R25 ;  /* 0x0000001916006986 */ /* 0x000fe2000c101912 */
[----:B------:R-:W-:Y:S01]  /*ee10*/  ISETP.GT.AND P6, PT, R50, RZ, P0 ;  /* 0x000000ff3200720c */ /* 0x000fe200007c4270 */
[----:B---3--:R-:W-:Y:S01]  /*ee20*/  IMAD.WIDE.U32 R12, R32, 0x1c, R10 ;  /* 0x0000001c200c7825 */ /* 0x008fe200078e000a */
[----:B------:R-:W-:-:S03]  /*ee30*/  ISETP.GT.AND P0, PT, R50, 0x8, P0 ;  /* 0x000000083200780c */ /* 0x000fc60000704270 */
[----:B0-----:R-:W-:Y:S01]  /*ee40*/  FMUL R17, R8, UR21 ;  /* 0x0000001508117c20 */ /* 0x001fe20008400000 */
[----:B------:R-:W-:Y:S01]  /*ee50*/  @P5 STG.E desc[UR18][R10.64], R27 ;  /* 0x0000001b0a005986 */ /* 0x000fe2000c101912 */
[----:B------:R-:W-:Y:S01]  /*ee60*/  ISETP.GT.AND P5, PT, R50, RZ, P1 ;  /* 0x000000ff3200720c */ /* 0x000fe20000fa4270 */
[----:B------:R-:W-:Y:S02]  /*ee70*/  IMAD.IADD R15, R33, 0x1, R13 ;  /* 0x00000001210f7824 */ /* 0x000fe400078e020d */
[----:B-1----:R-:W-:Y:S01]  /*ee80*/  FMUL R19, R7, UR21 ;  /* 0x0000001507137c20 */ /* 0x002fe20008400000 */
[----:B------:R0:W-:Y:S01]  /*ee90*/  @P2 STG.E desc[UR18][R22.64+0x20], R17 ;  /* 0x0000201116002986 */ /* 0x0001e2000c101912 */
[----:B------:R-:W-:Y:S01]  /*eea0*/  IADD3 R8, P2, R37, R10, RZ ;  /* 0x0000000a25087210 */ /* 0x000fe20007f5e0ff */
[----:B------:R-:W-:Y:S01]  /*eeb0*/  FMUL R21, R6, UR21 ;  /* 0x0000001506157c20 */ /* 0x000fe20008400000 */
[----:B------:R-:W-:Y:S01]  /*eec0*/  IMAD.MOV.U32 R14, RZ, RZ, R12 ;  /* 0x000000ffff0e7224 */ /* 0x000fe200078e000c */
[----:B------:R1:W-:Y:S01]  /*eed0*/  @P4 STG.E desc[UR18][R10.64+0x20], R19 ;  /* 0x000020130a004986 */ /* 0x0003e2000c101912 */
[----:B------:R-:W-:Y:S01]  /*eee0*/  ISETP.GT.AND P1, PT, R50, 0x8, P1 ;  /* 0x000000083200780c */ /* 0x000fe20000f24270 */
[----:B------:R-:W-:Y:S01]  /*eef0*/  IMAD.X R9, R39, 0x1, R11, P2 ;  /* 0x0000000127097824 */ /* 0x000fe200010e060b */
[----:B------:R-:W-:Y:S01]  /*ef00*/  ISETP.GT.AND P2, PT, R51, 0xc0, PT ;  /* 0x000000c03300780c */ /* 0x000fe20003f44270 */
[----:B------:R3:W-:Y:S01]  /*ef10*/  @P6 STG.E desc[UR18][R14.64], R21 ;  /* 0x000000150e006986 */ /* 0x0007e2000c101912 */
[----:B------:R-:W-:Y:S01]  /*ef20*/  IADD3 R12, P6, R37, R8, RZ ;  /* 0x00000008250c7210 */ /* 0x000fe20007fde0ff */
[----:B------:R-:W-:Y:S01]  /*ef30*/  IMAD.WIDE.U32 R6, R32, 0x1c, R8 ;  /* 0x0000001c20067825 */ /* 0x000fe200078e0008 */
[----:B------:R-:W-:Y:S01]  /*ef40*/  ISETP.GT.AND P4, PT, R51, 0xc1, PT ;  /* 0x000000c13300780c */ /* 0x000fe20003f84270 */
[----:B------:R4:W-:Y:S01]  /*ef50*/  @P5 STG.E desc[UR18][R8.64], R5 ;  /* 0x0000000508005986 */ /* 0x0009e2000c101912 */
[C---:B------:R-:W-:Y:S01]  /*ef60*/  ISETP.GT.AND P5, PT, R50.reuse, RZ, P2 ;  /* 0x000000ff3200720c */ /* 0x040fe200017a4270 */
[----:B------:R-:W-:Y:S01]  /*ef70*/  IMAD.X R13, R39, 0x1, R9, P6 ;  /* 0x00000001270d7824 */ /* 0x000fe200030e0609 */
[----:B------:R-:W-:Y:S01]  /*ef80*/  ISETP.GT.AND P6, PT, R50, RZ, P4 ;  /* 0x000000ff3200720c */ /* 0x000fe200027c4270 */
[----:B0-----:R-:W-:Y:S01]  /*ef90*/  FMUL R17, R3, UR21 ;  /* 0x0000001503117c20 */ /* 0x001fe20008400000 */
[----:B------:R-:W-:Y:S01]  /*efa0*/  IADD3 R7, R33, R7, RZ ;  /* 0x0000000721077210 */ /* 0x000fe20007ffe0ff */
[----:B-1---5:R-:W-:Y:S01]  /*efb0*/  FMUL R19, R2, UR21 ;  /* 0x0000001502137c20 */ /* 0x022fe20008400000 */
[----:B------:R-:W-:Y:S01]  /*efc0*/  ISETP.GT.AND P2, PT, R50, 0x8, P2 ;  /* 0x000000083200780c */ /* 0x000fe20001744270 */
[----:B---3--:R-:W-:Y:S01]  /*efd0*/  FMUL R21, R0, UR21 ;  /* 0x0000001500157c20 */ /* 0x008fe20008400000 */
[----:B------:R-:W-:Y:S01]  /*efe0*/  ISETP.GT.AND P4, PT, R50, 0x8, P4 ;  /* 0x000000083200780c */ /* 0x000fe20002784270 */
[----:B------:R-:W-:-:S04]  /*eff0*/  IMAD.WIDE.U32 R10, R32, 0x1c, R12 ;  /* 0x0000001c200a7825 */ /* 0x000fc800078e000c */
[----:B------:R-:W-:Y:S01]  /*f000*/  FMUL R23, R152, UR21 ;  /* 0x0000001598177c20 */ /* 0x000fe20008400000 */
[----:B----4-:R-:W-:Y:S01]  /*f010*/  FMUL R5, R4, UR21 ;  /* 0x0000001504057c20 */ /* 0x010fe20008400000 */
[----:B------:R-:W-:-:S04]  /*f020*/  IMAD.IADD R11, R33, 0x1, R11 ;  /* 0x00000001210b7824 */ /* 0x000fc800078e020b */
[----:B------:R-:W-:Y:S01]  /*f030*/  @P0 STG.E desc[UR18][R14.64+0x20], R5 ;  /* 0x000020050e000986 */ /* 0x000fe2000c101912 */
[----:B------:R-:W-:-:S03]  /*f040*/  ISETP.GT.AND P0, PT, R51, 0xc9, PT ;  /* 0x000000c93300780c */ /* 0x000fc60003f04270 */
[----:B------:R0:W-:Y:S01]  /*f050*/  @P1 STG.E desc[UR18][R8.64+0x20], R17 ;  /* 0x0000201108001986 */ /* 0x0001e2000c101912 */
[----:B------:R-:W-:-:S03]  /*f060*/  ISETP.GT.AND P1, PT, R51, 0xc8, PT ;  /* 0x000000c83300780c */ /* 0x000fc60003f24270 */
[----:B------:R1:W-:Y:S01]  /*f070*/  @P5 STG.E desc[UR18][R6.64], R19 ;  /* 0x0000001306005986 */ /* 0x0003e2000c101912 */
[----:B------:R-:W-:-:S03]  /*f080*/  IADD3 R2, P5, R37, R12, RZ ;  /* 0x0000000c25027210 */ /* 0x000fc60007fbe0ff */
[----:B------:R-:W-:Y:S01]  /*f090*/  @P6 STG.E desc[UR18][R12.64], R21 ;  /* 0x000000150c006986 */ /* 0x000fe2000c101912 */
[C---:B------:R-:W-:Y:S01]  /*f0a0*/  ISETP.GT.AND P6, PT, R50.reuse, RZ, P1 ;  /* 0x000000ff3200720c */ /* 0x040fe20000fc4270 */
[----:B------:R-:W-:Y:S01]  /*f0b0*/  IMAD.X R3, R39, 0x1, R13, P5 ;  /* 0x0000000127037824 */ /* 0x000fe200028e060d */
[----:B------:R-:W-:Y:S01]  /*f0c0*/  ISETP.GT.AND P5, PT, R50, RZ, P0 ;  /* 0x000000ff3200720c */ /* 0x000fe200007a4270 */
[----:B0-----:R-:W-:Y:S01]  /*f0d0*/  FMUL R9, R224, UR21 ;  /* 0x00000015e0097c20 */ /* 0x001fe20008400000 */
[----:B------:R-:W-:Y:S01]  /*f0e0*/  @P2 STG.E desc[UR18][R6.64+0x20], R23 ;  /* 0x0000201706002986 */ /* 0x000fe2000c101912 */
[----:B------:R-:W-:Y:S01]  /*f0f0*/  ISETP.GT.AND P1, PT, R50, 0x8, P1 ;  /* 0x000000083200780c */ /* 0x000fe20000f24270 */
[----:B------:R-:W-:-:S04]  /*f100*/  IMAD.WIDE.U32 R4, R32, 0x1c, R2 ;  /* 0x0000001c20047825 */ /* 0x000fc800078e0002 */
[----:B-1----:R-:W-:Y:S01]  /*f110*/  FMUL R19, R225, UR21 ;  /* 0x00000015e1137c20 */ /* 0x002fe20008400000 */
[----:B------:R0:W-:Y:S01]  /*f120*/  @P4 STG.E desc[UR18][R12.64+0x20], R153 ;  /* 0x000020990c004986 */ /* 0x0001e2000c101912 */
[----:B------:R-:W-:-:S03]  /*f130*/  ISETP.GT.AND P2, PT, R51, 0xd0, PT ;  /* 0x000000d03300780c */ /* 0x000fc60003f44270 */
[----:B------:R-:W3:Y:S01]  /*f140*/  LDL.LU R224, [R1+0x2c] ;  /* 0x00002c0001e07983 */ /* 0x000ee20000300800 */
[----:B------:R-:W-:Y:S01]  /*f150*/  ISETP.GT.AND P0, PT, R50, 0x8, P0 ;  /* 0x000000083200780c */ /* 0x000fe20000704270 */
[----:B------:R-:W-:Y:S02]  /*f160*/  IMAD.MOV.U32 R14, RZ, RZ, R4 ;  /* 0x000000ffff0e7224 */ /* 0x000fe400078e0004 */
[----:B------:R-:W-:Y:S01]  /*f170*/  @P6 STG.E desc[UR18][R10.64], R229 ;  /* 0x000000e50a006986 */ /* 0x000fe2000c101912 */
[----:B------:R-:W-:-:S03]  /*f180*/  IMAD.IADD R15, R33, 0x1, R5 ;  /* 0x00000001210f7824 */ /* 0x000fc600078e0205 */
[----:B------:R1:W-:Y:S01]  /*f190*/  @P5 STG.E desc[UR18][R2.64], R9 ;  /* 0x0000000902005986 */ /* 0x0003e2000c101912 */
[----:B0-----:R-:W-:-:S03]  /*f1a0*/  FMUL R13, R226, UR21 ;  /* 0x00000015e20d7c20 */ /* 0x001fc60008400000 */
[----:B------:R-:W4:Y:S01]  /*f1b0*/  LDL.LU R225, [R1+0x30] ;  /* 0x0000300001e17983 */ /* 0x000f220000300800 */
[----:B-1----:R-:W-:-:S03]  /*f1c0*/  FMUL R9, R227, UR21 ;  /* 0x00000015e3097c20 */ /* 0x002fc60008400000 */
[----:B------:R-:W4:Y:S04]  /*f1d0*/  LDL.LU R227, [R1+0x34] ;  /* 0x0000340001e37983 */ /* 0x000f280000300800 */
[----:B------:R-:W4:Y:S01]  /*f1e0*/  LDL.LU R226, [R1+0x38] ;  /* 0x0000380001e27983 */ /* 0x000f220000300800 */
[----:B------:R-:W-:Y:S02]  /*f1f0*/  ISETP.GT.AND P5, PT, R51, 0xd1, PT ;  /* 0x000000d13300780c */ /* 0x000fe40003fa4270 */
[C---:B------:R-:W-:Y:S02]  /*f200*/  ISETP.GT.AND P4, PT, R50.reuse, RZ, P2 ;  /* 0x000000ff3200720c */ /* 0x040fe40001784270 */
[----:B------:R-:W-:Y:S02]  /*f210*/  ISETP.GT.AND P2, PT, R50, 0x8, P2 ;  /* 0x000000083200780c */ /* 0x000fe40001744270 */
[----:B------:R-:W-:-:S05]  /*f220*/  IADD3 R4, P6, R37, R2, RZ ;  /* 0x0000000225047210 */ /* 0x000fca0007fde0ff */
[----:B------:R-:W-:Y:S02]  /*f230*/  IMAD.X R5, R39, 0x1, R3, P6 ;  /* 0x0000000127057824 */ /* 0x000fe400030e0603 */
[----:B--2---:R-:W-:Y:S01]  /*f240*/  FMUL R21, R223, UR21 ;  /* 0x00000015df157c20 */ /* 0x004fe20008400000 */
[----:B------:R-:W-:Y:S02]  /*f250*/  FMUL R17, R220, UR21 ;  /* 0x00000015dc117c20 */ /* 0x000fe40008400000 */
[----:B------:R-:W2:Y:S04]  /*f260*/  LDL.LU R220, [R1+0x3c] ;  /* 0x00003c0001dc7983 */ /* 0x000ea80000300800 */
[----:B------:R0:W-:Y:S01]  /*f270*/  @P1 STG.E desc[UR18][R10.64+0x20], R17 ;  /* 0x000020110a001986 */ /* 0x0001e2000c101912 */
[----:B------:R-:W-:-:S02]  /*f280*/  ISETP.GT.AND P1, PT, R50, RZ, P5 ;  /* 0x000000ff3200720c */ /* 0x000fc40002f24270 */
[----:B------:R-:W-:Y:S01]  /*f290*/  ISETP.GT.AND P5, PT, R50, 0x8, P5 ;  /* 0x000000083200780c */ /* 0x000fe20002fa4270 */
[----:B------:R-:W2:Y:S04]  /*f2a0*/  LDL.LU R223, [R1+0x40] ;  /* 0x0000400001df7983 */ /* 0x000ea80000300800 */
[----:B------:R3:W-:Y:S01]  /*f2b0*/  @P0 STG.E desc[UR18][R2.64+0x20], R19 ;  /* 0x0000201302000986 */ /* 0x0007e2000c101912 */
[----:B0-----:R-:W-:-:S03]  /*f2c0*/  FMUL R17, R222, UR21 ;  /* 0x00000015de117c20 */ /* 0x001fc60008400000 */
[----:B------:R-:W2:Y:S04]  /*f2d0*/  LDL.LU R222, [R1+0x44] ;  /* 0x0000440001de7983 */ /* 0x000ea80000300800 */
[----:B------:R4:W-:Y:S04]  /*f2e0*/  @P4 STG.E desc[UR18][R14.64], R21 ;  /* 0x000000150e004986 */ /* 0x0009e8000c101912 */
[----:B------:R-:W-:Y:S04]  /*f2f0*/  @P1 STG.E desc[UR18][R4.64], R9 ;  /* 0x0000000904001986 */ /* 0x000fe8000c101912 */
[----:B------:R0:W-:Y:S04]  /*f300*/  @P2 STG.E desc[UR18][R14.64+0x20], R13 ;  /* 0x0000200d0e002986 */ /* 0x0001e8000c101912 */
[----:B------:R1:W-:Y:S01]  /*f310*/  @P5 STG.E desc[UR18][R4.64+0x20], R17 ;  /* 0x0000201104005986 */ /* 0x0003e2000c101912 */
[----:B---3--:R-:W-:-:S03]  /*f320*/  FMUL R19, R224, UR21 ;  /* 0x00000015e0137c20 */ /* 0x008fc60008400000 */
[----:B------:R-:W3:Y:S01]  /*f330*/  LDL.LU R224, [R1+0x48] ;  /* 0x0000480001e07983 */ /* 0x000ee20000300800 */
[----:B----4-:R-:W-:-:S03]  /*f340*/  FMUL R21, R225, UR21 ;  /* 0x00000015e1157c20 */ /* 0x010fc60008400000 */
[----:B------:R-:W4:Y:S01]  /*f350*/  LDL.LU R225, [R1+0x4c] ;  /* 0x00004c0001e17983 */ /* 0x000f220000300800 */
[----:B0-----:R-:W-:-:S03]  /*f360*/  FMUL R15, R227, UR21 ;  /* 0x00000015e30f7c20 */ /* 0x001fc60008400000 */
[----:B------:R-:W4:Y:S01]  /*f370*/  LDL.LU R227, [R1+0x50] ;  /* 0x0000500001e37983 */ /* 0x000f220000300800 */
[----:B-1----:R-:W-:-:S03]  /*f380*/  FMUL R17, R226, UR21 ;  /* 0x00000015e2117c20 */ /* 0x002fc60008400000 */
[----:B------:R-:W4:Y:S01]  /*f390*/  LDL.LU R226, [R1+0x54] ;  /* 0x0000540001e27983 */ /* 0x000f220000300800 */
[C---:B------:R-:W-:Y:S02]  /*f3a0*/  ISETP.GT.AND P0, PT, R51.reuse, 0xd8, PT ;  /* 0x000000d83300780c */ /* 0x040fe40003f04270 */
[----:B------:R-:W-:Y:S01]  /*f3b0*/  ISETP.GT.AND P4, PT, R51, 0xd9, PT ;  /* 0x000000d93300780c */ /* 0x000fe20003f84270 */
[----:B------:R-:W-:Y:S01]  /*f3c0*/  IMAD.WIDE.U32 R6, R32, 0x1c, R4 ;  /* 0x0000001c20067825 */ /* 0x000fe200078e0004 */
[C---:B------:R-:W-:Y:S01]  /*f3d0*/  ISETP.GT.AND P6, PT, R50.reuse, RZ, P0 ;  /* 0x000000ff3200720c */ /* 0x040fe200007c4270 */
[----:B------:R-:W4:Y:S01]  /*f3e0*/  LDL.LU R218, [R1+0x58] ;  /* 0x0000580001da7983 */ /* 0x000f220000300800 */
[----:B------:R-:W-:Y:S02]  /*f3f0*/  ISETP.GT.AND P1, PT, R50, RZ, P4 ;  /* 0x000000ff3200720c */ /* 0x000fe40002724270 */
[----:B------:R-:W-:Y:S01]  /*f400*/  IADD3 R2, P2, R37, R4, RZ ;  /* 0x0000000425027210 */ /* 0x000fe20007f5e0ff */
[----:B------:R-:W-:-:S02]  /*f410*/  IMAD.IADD R11, R33, 0x1, R7 ;  /* 0x00000001210b7824 */ /* 0x000fc400078e0207 */
[----:B------:R-:W-:Y:S01]  /*f420*/  IMAD.MOV.U32 R10, RZ, RZ, R6 ;  /* 0x000000ffff0a7224 */ /* 0x000fe200078e0006 */
[----:B------:R-:W-:Y:S01]  /*f430*/  ISETP.GT.AND P0, PT, R50, 0x8, P0 ;  /* 0x000000083200780c */ /* 0x000fe20000704270 */
[----:B------:R-:W-:Y:S01]  /*f440*/  IMAD.X R3, R39, 0x1, R5, P2 ;  /* 0x0000000127037824 */ /* 0x000fe200010e0605 */
[----:B------:R-:W-:Y:S01]  /*f450*/  IADD3 R8, P5, R37, R2, RZ ;  /* 0x0000000225087210 */ /* 0x000fe20007fbe0ff */
[----:B------:R-:W4:Y:S01]  /*f460*/  LDL.LU R221, [R1+0x5c] ;  /* 0x00005c0001dd7983 */ /* 0x000f220000300800 */
[----:B------:R-:W-:-:S03]  /*f470*/  ISETP.GT.AND P2, PT, R51, 0xe0, PT ;  /* 0x000000e03300780c */ /* 0x000fc60003f44270 */
[----:B------:R2:W-:Y:S01]  /*f480*/  @P6 STG.E desc[UR18][R10.64], R19 ;  /* 0x000000130a006986 */ /* 0x0005e2000c101912 */
[----:B------:R-:W-:-:S03]  /*f490*/  ISETP.GT.AND P4, PT, R50, 0x8, P4 ;  /* 0x000000083200780c */ /* 0x000fc60002784270 */
[----:B------:R0:W-:Y:S01]  /*f4a0*/  @P1 STG.E desc[UR18][R2.64], R21 ;  /* 0x0000001502001986 */ /* 0x0001e2000c101912 */
[----:B------:R-:W-:Y:S02]  /*f4b0*/  ISETP.GT.AND P1, PT, R51, 0xe1, PT ;  /* 0x000000e13300780c */ /* 0x000fe40003f24270 */
[----:B------:R-:W-:Y:S02]  /*f4c0*/  IADD3.X R9, R39, R3, RZ, P5, !PT ;  /* 0x0000000327097210 */ /* 0x000fe40002ffe4ff */
[C---:B------:R-:W-:Y:S02]  /*f4d0*/  ISETP.GT.AND P6, PT, R50.reuse, RZ, P2 ;  /* 0x000000ff3200720c */ /* 0x040fe400017c4270 */
[C---:B------:R-:W-:Y:S02]  /*f4e0*/  ISETP.GT.AND P5, PT, R50.reuse, RZ, P1 ;  /* 0x000000ff3200720c */ /* 0x040fe40000fa4270 */
[----:B------:R-:W-:Y:S01]  /*f4f0*/  ISETP.GT.AND P2, PT, R50, 0x8, P2 ;  /* 0x000000083200780c */ /* 0x000fe20001744270 */
[----:B------:R-:W-:Y:S01]  /*f500*/  IMAD.WIDE.U32 R6, R32, 0x1c, R2 ;  /* 0x0000001c20067825 */ /* 0x000fe200078e0002 */
[----:B------:R3:W-:Y:S03]  /*f510*/  @P0 STG.E desc[UR18][R10.64+0x20], R15 ;  /* 0x0000200f0a000986 */ /* 0x0007e6000c101912 */
[----:B------:R-:W-:Y:S01]  /*f520*/  IMAD.IADD R7, R33, 0x1, R7 ;  /* 0x0000000121077824 */ /* 0x000fe200078e0207 */
[----:B------:R4:W-:Y:S01]  /*f530*/  @P4 STG.E desc[UR18][R2.64+0x20], R17 ;  /* 0x0000201102004986 */ /* 0x0009e2000c101912 */
[----:B--2---:R-:W-:-:S03]  /*f540*/  FMUL R19, R220, UR21 ;  /* 0x00000015dc137c20 */ /* 0x004fc60008400000 */
[----:B------:R-:W2:Y:S01]  /*f550*/  LDL.LU R220, [R1+0x60] ;  /* 0x0000600001dc7983 */ /* 0x000ea20000300800 */
[----:B0-----:R-:W-:-:S03]  /*f560*/  FMUL R21, R223, UR21 ;  /* 0x00000015df157c20 */ /* 0x001fc60008400000 */
[----:B------:R-:W2:Y:S04]  /*f570*/  LDL.LU R223, [R1+0x64] ;  /* 0x0000640001df7983 */ /* 0x000ea80000300800 */
[----:B------:R-:W-:Y:S01]  /*f580*/  @P6 STG.E desc[UR18][R6.64], R19 ;  /* 0x0000001306006986 */ /* 0x000fe2000c101912 */
[----:B------:R-:W-:-:S03]  /*f590*/  FMUL R23, R222, UR21 ;  /* 0x00000015de177c20 */ /* 0x000fc60008400000 */
[----:B------:R-:W-:Y:S04]  /*f5a0*/  @P5 STG.E desc[UR18][R8.64], R21 ;  /* 0x0000001508005986 */ /* 0x000fe8000c101912 */
[----:B------:R-:W2:Y:S04]  /*f5b0*/  LDL.LU R222, [R1+0x68] ;  /* 0x0000680001de7983 */ /* 0x000ea80000300800 */
[----:B------:R0:W-:Y:S01]  /*f5c0*/  @P2 STG.E desc[UR18][R6.64+0x20], R23 ;  /* 0x0000201706002986 */ /* 0x0001e2000c101912 */
[----:B---3--:R-:W-:-:S03]  /*f5d0*/  FMUL R15, R224, UR21 ;  /* 0x00000015e00f7c20 */ /* 0x008fc60008400000 */
[----:B------:R-:W3:Y:S01]  /*f5e0*/  LDL.LU R224, [R1+0x6c] ;  /* 0x00006c0001e07983 */ /* 0x000ee20000300800 */
[----:B----4-:R-:W-:-:S03]  /*f5f0*/  FMUL R17, R225, UR21 ;  /* 0x00000015e1117c20 */ /* 0x010fc60008400000 */
[----:B------:R-:W4:Y:S01]  /*f600*/  LDL.LU R225, [R1+0x70] ;  /* 0x0000700001e17983 */ /* 0x000f220000300800 */
[----:B0-----:R-:W-:-:S03]  /*f610*/  FMUL R7, R227, UR21 ;  /* 0x00000015e3077c20 */ /* 0x001fc60008400000 */
[----:B------:R-:W4:Y:S01]  /*f620*/  LDL.LU R227, [R1+0x74] ;  /* 0x0000740001e37983 */ /* 0x000f220000300800 */
[----:B------:R-:W-:-:S03]  /*f630*/  FMUL R19, R226, UR21 ;  /* 0x00000015e2137c20 */ /* 0x000fc60008400000 */
[----:B------:R-:W4:Y:S01]  /*f640*/  LDL.LU R226, [R1+0x90] ;  /* 0x0000900001e27983 */ /* 0x000f220000300800 */
[----:B------:R-:W-:Y:S01]  /*f650*/  IMAD.WIDE.U32 R4, R32, 0x1c, R8 ;  /* 0x0000001c20047825 */ /* 0x000fe200078e0008 */
[----:B------:R-:W-:-:S03]  /*f660*/  ISETP.GT.AND P0, PT, R51, 0xe8, PT ;  /* 0x000000e83300780c */ /* 0x000fc60003f04270 */
[----:B------:R-:W-:Y:S01]  /*f670*/  IMAD.MOV.U32 R12, RZ, RZ, R4 ;  /* 0x000000ffff0c7224 */ /* 0x000fe200078e0004 */
[----:B------:R-:W-:Y:S01]  /*f680*/  IADD3 R4, P4, R37, R8, RZ ;  /* 0x0000000825047210 */ /* 0x000fe20007f9e0ff */
[----:B------:R-:W-:Y:S01]  /*f690*/  IMAD.IADD R13, R33, 0x1, R5 ;  /* 0x00000001210d7824 */ /* 0x000fe200078e0205 */
[C---:B------:R-:W-:Y:S02]  /*f6a0*/  ISETP.GT.AND P1, PT, R50.reuse, 0x8, P1 ;  /* 0x000000083200780c */ /* 0x040fe40000f24270 */
[----:B------:R-:W-:Y:S01]  /*f6b0*/  ISETP.GT.AND P2, PT, R51, 0xe9, PT ;  /* 0x000000e93300780c */ /* 0x000fe20003f44270 */
[----:B------:R-:W-:Y:S01]  /*f6c0*/  IMAD.X R5, R39, 0x1, R9, P4 ;  /* 0x0000000127057824 */ /* 0x000fe200020e0609 */
[C---:B------:R-:W-:Y:S02]  /*f6d0*/  ISETP.GT.AND P4, PT, R50.reuse, RZ, P0 ;  /* 0x000000ff3200720c */ /* 0x040fe40000784270 */
[C---:B------:R-:W-:Y:S02]  /*f6e0*/  ISETP.GT.AND P5, PT, R50.reuse, RZ, P2 ;  /* 0x000000ff3200720c */ /* 0x040fe400017a4270 */
[----:B------:R-:W-:-:S02]  /*f6f0*/  ISETP.GT.AND P0, PT, R50, 0x8, P0 ;  /* 0x000000083200780c */ /* 0x000fc40000704270 */
[----:B------:R-:W-:-:S03]  /*f700*/  ISETP.GT.AND P2, PT, R50, 0x8, P2 ;  /* 0x000000083200780c */ /* 0x000fc60001744270 */
[----:B------:R0:W-:Y:S01]  /*f710*/  @P1 STG.E desc[UR18][R8.64+0x20], R15 ;  /* 0x0000200f08001986 */ /* 0x0001e2000c101912 */
[----:B------:R-:W-:-:S03]  /*f720*/  ISETP.GT.AND P1, PT, R51, 0xf0, PT ;  /* 0x000000f03300780c */ /* 0x000fc60003f24270 */
[----:B------:R-:W-:Y:S01]  /*f730*/  @P4 STG.E desc[UR18][R12.64], R17 ;  /* 0x000000110c004986 */ /* 0x000fe2000c101912 */
[----:B------:R-:W-:Y:S01]  /*f740*/  ISETP.GT.AND P4, PT, R51, 0xf1, PT ;  /* 0x000000f13300780c */ /* 0x000fe20003f84270 */
[----:B------:R-:W-:Y:S01]  /*f750*/  IMAD.WIDE.U32 R2, R32, 0x1c, R4 ;  /* 0x0000001c20027825 */ /* 0x000fe200078e0004 */
[C---:B------:R-:W-:Y:S01]  /*f760*/  ISETP.GT.AND P6, PT, R50.reuse, RZ, P1 ;  /* 0x000000ff3200720c */ /* 0x040fe20000fc4270 */
[----:B------:R1:W-:Y:S01]  /*f770*/  @P5 STG.E desc[UR18][R4.64], R7 ;  /* 0x0000000704005986 */ /* 0x0003e2000c101912 */
[C---:B------:R-:W-:Y:S01]  /*f780*/  ISETP.GT.AND P5, PT, R50.reuse, RZ, P4 ;  /* 0x000000ff3200720c */ /* 0x040fe200027a4270 */
[----:B------:R-:W-:Y:S01]  /*f790*/  IMAD.MOV.U32 R10, RZ, RZ, R2 ;  /* 0x000000ffff0a7224 */ /* 0x000fe200078e0002 */
[----:B------:R-:W-:Y:S01]  /*f7a0*/  ISETP.GT.AND P1, PT, R50, 0x8, P1 ;  /* 0x000000083200780c */ /* 0x000fe20000f24270 */
[----:B------:R-:W-:Y:S01]  /*f7b0*/  @P0 STG.E desc[UR18][R12.64+0x20], R19 ;  /* 0x000020130c000986 */ /* 0x000fe2000c101912 */
[----:B------:R-:W-:Y:S01]  /*f7c0*/  IADD3 R2, P0, R37, R4, RZ ;  /* 0x0000000425027210 */ /* 0x000fe20007f1e0ff */
[----:B0-----:R-:W-:Y:S01]  /*f7d0*/  FMUL R15, R218, UR21 ;  /* 0x00000015da0f7c20 */ /* 0x001fe20008400000 */
[----:B------:R-:W-:-:S02]  /*f7e0*/  IMAD.IADD R11, R33, 0x1, R3 ;  /* 0x00000001210b7824 */ /* 0x000fc400078e0203 */
[----:B------:R-:W-:Y:S01]  /*f7f0*/  FMUL R21, R221, UR21 ;  /* 0x00000015dd157c20 */ /* 0x000fe20008400000 */
[----:B------:R-:W-:Y:S01]  /*f800*/  IMAD.X R3, R39, 0x1, R5, P0 ;  /* 0x0000000127037824 */ /* 0x000fe200000e0605 */
[----:B------:R0:W-:Y:S01]  /*f810*/  @P2 STG.E desc[UR18][R4.64+0x20], R15 ;  /* 0x0000200f04002986 */ /* 0x0001e2000c101912 */
[C---:B------:R-:W-:Y:S02]  /*f820*/  ISETP.GT.AND P2, PT, R51.reuse, 0xf8, PT ;  /* 0x000000f83300780c */ /* 0x040fe40003f44270 */
[----:B------:R-:W-:Y:S01]  /*f830*/  ISETP.GT.AND P0, PT, R51, 0xf9, PT ;  /* 0x000000f93300780c */ /* 0x000fe20003f04270 */
[----:B------:R-:W-:Y:S01]  /*f840*/  @P6 STG.E desc[UR18][R10.64], R21 ;  /* 0x000000150a006986 */ /* 0x000fe2000c101912 */
[----:B------:R-:W-:Y:S01]  /*f850*/  ISETP.GT.AND P4, PT, R50, 0x8, P4 ;  /* 0x000000083200780c */ /* 0x000fe20002784270 */
[----:B-1----:R-:W-:Y:S01]  /*f860*/  IMAD.WIDE.U32 R6, R32, 0x1c, R2 ;  /* 0x0000001c20067825 */ /* 0x002fe200078e0002 */
[----:B------:R-:W-:-:S03]  /*f870*/  IADD3 R8, P6, R37, R2, RZ ;  /* 0x0000000225087210 */ /* 0x000fc60007fde0ff */
[----:B------:R-:W-:Y:S01]  /*f880*/  IMAD.IADD R7, R33, 0x1, R7 ;  /* 0x0000000121077824 */ /* 0x000fe200078e0207 */
[----:B------:R-:W-:Y:S01]  /*f890*/  IADD3.X R9, R39, R3, RZ, P6, !PT ;  /* 0x0000000327097210 */ /* 0x000fe200037fe4ff */
[----:B--2---:R-:W-:Y:S01]  /*f8a0*/  FMUL R17, R220, UR21 ;  /* 0x00000015dc117c20 */ /* 0x004fe20008400000 */
[----:B------:R-:W-:-:S04]  /*f8b0*/  FMUL R23, R223, UR21 ;  /* 0x00000015df177c20 */ /* 0x000fc80008400000 */
[----:B------:R-:W-:Y:S01]  /*f8c0*/  @P5 STG.E desc[UR18][R2.64], R17 ;  /* 0x0000001102005986 */ /* 0x000fe2000c101912 */
[----:B------:R-:W-:-:S03]  /*f8d0*/  ISETP.GT.AND P5, PT, R50, RZ, P2 ;  /* 0x000000ff3200720c */ /* 0x000fc600017a4270 */
[----:B------:R4:W-:Y:S01]  /*f8e0*/  @P1 STG.E desc[UR18][R10.64+0x20], R23 ;  /* 0x000020170a001986 */ /* 0x0009e2000c101912 */
[C---:B------:R-:W-:Y:S02]  /*f8f0*/  ISETP.GT.AND P1, PT, R50.reuse, RZ, P0 ;  /* 0x000000ff3200720c */ /* 0x040fe40000724270 */
[C---:B------:R-:W-:Y:S02]  /*f900*/  ISETP.GT.AND P2, PT, R50.reuse, 0x8, P2 ;  /* 0x000000083200780c */ /* 0x040fe40001744270 */
[----:B------:R-:W-:Y:S01]  /*f910*/  ISETP.GT.AND P0, PT, R50, 0x8, P0 ;  /* 0x000000083200780c */ /* 0x000fe20000704270 */
[----:B0-----:R-:W-:-:S05]  /*f920*/  FMUL R5, R222, UR21 ;  /* 0x00000015de057c20 */ /* 0x001fca0008400000 */
[----:B------:R0:W-:Y:S01]  /*f930*/  @P4 STG.E desc[UR18][R2.64+0x20], R5 ;  /* 0x0000200502004986 */ /* 0x0001e2000c101912 */
[----:B---3--:R-:W-:-:S05]  /*f940*/  FMUL R13, R224, UR21 ;  /* 0x00000015e00d7c20 */ /* 0x008fca0008400000 */
[----:B------:R0:W-:Y:S01]  /*f950*/  @P5 STG.E desc[UR18][R6.64], R13 ;  /* 0x0000000d06005986 */ /* 0x0001e2000c101912 */
[----:B----4-:R-:W-:-:S05]  /*f960*/  FMUL R11, R225, UR21 ;  /* 0x00000015e10b7c20 */ /* 0x010fca0008400000 */
[----:B------:R0:W-:Y:S01]  /*f970*/  @P1 STG.E desc[UR18][R8.64], R11 ;  /* 0x0000000b08001986 */ /* 0x0001e2000c101912 */
[----:B------:R-:W-:Y:S01]  /*f980*/  FMUL R15, R227, UR21 ;  /* 0x00000015e30f7c20 */ /* 0x000fe20008400000 */
[----:B------:R-:W-:-:S04]  /*f990*/  FMUL R17, R226, UR21 ;  /* 0x00000015e2117c20 */ /* 0x000fc80008400000 */
[----:B------:R0:W-:Y:S04]  /*f9a0*/  @P2 STG.E desc[UR18][R6.64+0x20], R15 ;  /* 0x0000200f06002986 */ /* 0x0001e8000c101912 */
[----:B------:R0:W-:Y:S02]  /*f9b0*/  @P0 STG.E desc[UR18][R8.64+0x20], R17 ;  /* 0x0000201108000986 */ /* 0x0001e4000c101912 */
.L_x_219:
[----:B------:R-:W-:Y:S05]  /*f9c0*/  BSYNC B0 ;  /* 0x0000000000007941 */ /* 0x000fea0003800000 */
.L_x_27:
[----:B0-2--5:R-:W2:Y:S04]  /*f9d0*/  LDL.LU R3, [R1+0x84] ;  /* 0x0000840001037983 */ /* 0x025ea80000300800 */
[----:B------:R-:W2:Y:S01]  /*f9e0*/  LDL.LU R2, [R1+0x88] ;  /* 0x0000880001027983 */ /* 0x000ea20000300800 */
[----:B------:R-:W-:Y:S01]  /*f9f0*/  ULDC UR6, c[0x0][0xc] ;  /* 0x0000030000067ab9 */ /* 0x000fe20000000800 */
[----:B------:R-:W-:Y:S01]  /*fa00*/  ULDC UR7, c[0x0][0x10] ;  /* 0x0000040000077ab9 */ /* 0x000fe20000000800 */
[----:B------:R-:W2:Y:S01]  /*fa10*/  LDC R5, c[0x0][0x14] ;  /* 0x00000500ff057b82 */ /* 0x000ea20000000800 */
[----:B------:R-:W-:Y:S01]  /*fa20*/  UIMAD.WIDE.U32 UR6, UR6, UR7, URZ ;  /* 0x00000007060672a5 */ /* 0x000fe2000f8e003f */
[----:B------:R-:W-:Y:S01]  /*fa30*/  PRMT R0, RZ, 0x7610, R0 ;  /* 0x00007610ff007816 */ /* 0x000fe20000000000 */
[----:B------:R-:W-:-:S04]  /*fa40*/  UMOV UR23, 0xffffffff ;  /* 0xffffffff00177882 */ /* 0x000fc80000000000 */
[----:B--2---:R-:W-:-:S04]  /*fa50*/  IMAD.WIDE.U32 R2, R5, UR6, R2 ;  /* 0x0000000605027c25 */ /* 0x004fc8000f8e0002 */
[----:B------:R-:W-:Y:S01]  /*fa60*/  IMAD R5, R5, UR7, RZ ;  /* 0x0000000705057c24 */ /* 0x000fe2000f8e02ff */
[----:B------:R-:W-:Y:S01]  /*fa70*/  ULDC.64 UR6, c[0x0][0x750] ;  /* 0x0001d40000067ab9 */ /* 0x000fe20000000a00 */
[----:B------:R-:W-:Y:S01]  /*fa80*/  IMAD.MOV.U32 R18, RZ, RZ, R2 ;  /* 0x000000ffff127224 */ /* 0x000fe200078e0002 */
[----:B------:R-:W-:Y:S01]  /*fa90*/  ISETP.GE.U32.AND P0, PT, R2, UR6, PT ;  /* 0x0000000602007c0c */ /* 0x000fe2000bf06070 */
[----:B------:R-:W-:Y:S02]  /*faa0*/  IMAD.IADD R19, R3, 0x1, R5 ;  /* 0x0000000103137824 */ /* 0x000fe400078e0205 */
[----:B------:R-:W-:-:S03]  /*fab0*/  IMAD.MOV.U32 R2, RZ, RZ, -0x1 ;  /* 0xffffffffff027424 */ /* 0x000fc600078e00ff */
[----:B------:R0:W-:Y:S01]  /*fac0*/  STL [R1+0x84], R19 ;  /* 0x0000841301007387 */ /* 0x0001e20000100800 */
[----:B------:R-:W-:-:S03]  /*fad0*/  ISETP.GE.U32.AND.EX P0, PT, R19, UR7, PT, P0 ;  /* 0x0000000713007c0c */ /* 0x000fc6000bf06100 */
[----:B------:R0:W-:Y:S04]  /*fae0*/  STL [R1+0x88], R18 ;  /* 0x0000881201007387 */ /* 0x0001e80000100800 */
[----:B------:R0:W-:Y:S06]  /*faf0*/  STL [R1+0x8c], R2 ;  /* 0x00008c0201007387 */ /* 0x0001ec0000100800 */
[----:B------:R-:W-:Y:S05]  /*fb00*/  @P0 BRA `(.L_x_220) ;  /* 0x0000000400700947 */ /* 0x000fea0003800000 */
[----:B------:R-:W2:Y:S01]  /*fb10*/  S2R R14, SR_CTAID.X ;  /* 0x00000000000e7919 */ /* 0x000ea20000002500 */
[----:B------:R-:W4:Y:S01]  /*fb20*/  LDC.64 R8, c[0x0][0x728] ;  /* 0x0001ca00ff087b82 */ /* 0x000f220000000a00 */
[----:B------:R-:W-:Y:S01]  /*fb30*/  ULDC UR6, c[0x0][0x150] ;  /* 0x0000540000067ab9 */ /* 0x000fe20000000800 */
[----:B------:R-:W-:Y:S01]  /*fb40*/  IMAD.MOV.U32 R6, RZ, RZ, R18 ;  /* 0x000000ffff067224 */ /* 0x000fe200078e0012 */
[----:B------:R-:W0:Y:S01]  /*fb50*/  S2R R16, SR_CTAID.Y ;  /* 0x0000000000107919 */ /* 0x000e220000002600 */
[----:B------:R-:W-:-:S04]  /*fb60*/  IMAD.MOV.U32 R7, RZ, RZ, R19 ;  /* 0x000000ffff077224 */ /* 0x000fc800078e0013 */
[----:B------:R-:W0:Y:S08]  /*fb70*/  LDC R17, c[0x0][0x144] ;  /* 0x00005100ff117b82 */ /* 0x000e300000000800 */
[----:B------:R-:W0:Y:S08]  /*fb80*/  LDC R10, c[0x0][0x730] ;  /* 0x0001cc00ff0a7b82 */ /* 0x000e300000000800 */
[----:B------:R-:W0:Y:S01]  /*fb90*/  LDC.64 R12, c[0x0][0x720] ;  /* 0x0001c800ff0c7b82 */ /* 0x000e220000000a00 */
[----:B----4-:R-:W-:-:S04]  /*fba0*/  ISETP.NE.U32.AND P0, PT, R8, RZ, PT ;  /* 0x000000ff0800720c */ /* 0x010fc80003f05070 */
[----:B------:R-:W-:Y:S02]  /*fbb0*/  ISETP.NE.AND.EX P0, PT, R9, RZ, PT, P0 ;  /* 0x000000ff0900720c */ /* 0x000fe40003f05300 */
[----:B--2---:R-:W-:-:S05]  /*fbc0*/  I2FP.F32.U32 R0, R14 ;  /* 0x0000000e00007245 */ /* 0x004fca0000201000 */
[----:B------:R-:W-:-:S04]  /*fbd0*/  FMUL R0, R0, UR6 ;  /* 0x0000000600007c20 */ /* 0x000fc80008400000 */
[----:B---3--:R2:W3:Y:S02]  /*fbe0*/  F2I.U32.TRUNC.NTZ R15, R0 ;  /* 0x00000000000f7305 */ /* 0x0084e4000020f000 */
[----:B------:R-:W-:Y:S05]  /*fbf0*/  @!P0 BRA `(.L_x_221) ;  /* 0x0000000000288947 */ /* 0x000fea0003800000 */
[----:B--2---:R-:W2:Y:S02]  /*fc00*/  LDC R0, c[0x0][0x734] ;  /* 0x0001cd00ff007b82 */ /* 0x004ea40000000800 */
[----:B--2---:R-:W-:-:S05]  /*fc10*/  IADD3 R7, P0, R18, R0, RZ ;  /* 0x0000000012077210 */ /* 0x004fca0007f1e0ff */
[----:B------:R-:W-:-:S04]  /*fc20*/  IMAD.X R11, RZ, RZ, R19, P0 ;  /* 0x000000ffff0b7224 */ /* 0x000fc800000e0613 */
[----:B0-----:R-:W-:-:S04]  /*fc30*/  IMAD.WIDE.U32 R2, R11, R8, RZ ;  /* 0x000000080b027225 */ /* 0x001fc800078e00ff */
[----:B------:R-:W-:-:S04]  /*fc40*/  IMAD.WIDE.U32 R4, P0, R7, R9, R2 ;  /* 0x0000000907047225 */ /* 0x000fc80007800002 */
[----:B------:R-:W-:-:S04]  /*fc50*/  IMAD.WIDE.U32 R2, R7, R8, RZ ;  /* 0x0000000807027225 */ /* 0x000fc800078e00ff */
[----:B------:R-:W-:Y:S01]  /*fc60*/  IMAD.X R7, RZ, RZ, RZ, P0 ;  /* 0x000000ffff077224 */ /* 0x000fe200000e06ff */
[----:B------:R-:W-:Y:S01]  /*fc70*/  IADD3 RZ, P0, R3, R4, RZ ;  /* 0x0000000403ff7210 */ /* 0x000fe20007f1e0ff */
[----:B------:R-:W-:-:S04]  /*fc80*/  IMAD.MOV.U32 R6, RZ, RZ, R5 ;  /* 0x000000ffff067224 */ /* 0x000fc800078e0005 */
[----:B------:R-:W-:-:S08]  /*fc90*/  IMAD.WIDE.U32.X R6, R11, R9, R6, P0 ;  /* 0x000000090b067225 */ /* 0x000fd000000e0406 */
.L_x_221:
[-CC-:B0-----:R-:W-:Y:S01]  /*fca0*/  SHF.R.U64 R21, R6, R10.reuse, R7.reuse ;  /* 0x0000000a06157219 */ /* 0x181fe20000001207 */
[----:B------:R-:W0:Y:S01]  /*fcb0*/  LDC.64 R22, c[0x0][0x740] ;  /* 0x0001d000ff167b82 */ /* 0x000e220000000a00 */
[----:B--2---:R-:W-:Y:S01]  /*fcc0*/  SHF.R.U32.HI R0, RZ, R10, R7 ;  /* 0x0000000aff007219 */ /* 0x004fe20000011607 */
[----:B------:R-:W-:Y:S01]  /*fcd0*/  IMAD.MOV.U32 R2, RZ, RZ, R18 ;  /* 0x000000ffff027224 */ /* 0x000fe200078e0012 */
[----:B------:R-:W-:Y:S01]  /*fce0*/  IADD3 R5, P0, RZ, -R21, RZ ;  /* 0x80000015ff057210 */ /* 0x000fe20007f1e0ff */
[----:B---3--:R-:W-:Y:S01]  /*fcf0*/  IMAD.MOV R15, RZ, RZ, -R15 ;  /* 0x000000ffff0f7224 */ /* 0x008fe200078e0a0f */
[----:B------:R-:W-:Y:S01]  /*fd00*/  ULDC UR6, c[0x0][0x154] ;  /* 0x0000550000067ab9 */ /* 0x000fe20000000800 */
[----:B------:R-:W-:Y:S01]  /*fd10*/  IMAD.MOV.U32 R7, RZ, RZ, 0x1 ;  /* 0x00000001ff077424 */ /* 0x000fe200078e00ff */
[----:B------:R-:W-:Y:S01]  /*fd20*/  IADD3.X R3, RZ, ~R0, RZ, P0, !PT ;  /* 0x80000000ff037210 */ /* 0x000fe200007fe4ff */
[----:B------:R-:W2:Y:S01]  /*fd30*/  LDC R4, c[0x0][0x718] ;  /* 0x0001c600ff047b82 */ /* 0x000ea20000000800 */
[----:B------:R-:W-:-:S03]  /*fd40*/  IMAD R18, R17, R15, R14 ;  /* 0x0000000f11127224 */ /* 0x000fc600078e020e */
[-C--:B------:R-:W-:Y:S02]  /*fd50*/  IMAD R0, R3, R12.reuse, RZ ;  /* 0x0000000c03007224 */ /* 0x080fe400078e02ff */
[----:B------:R-:W-:Y:S02]  /*fd60*/  IMAD.MOV.U32 R3, RZ, RZ, R19 ;  /* 0x000000ffff037224 */ /* 0x000fe400078e0013 */
[----:B------:R-:W3:Y:S01]  /*fd70*/  LDC R6, c[0x0][0x708] ;  /* 0x0001c200ff067b82 */ /* 0x000ee20000000800 */
[----:B------:R-:W-:-:S04]  /*fd80*/  IMAD.WIDE.U32 R2, R5, R12, R2 ;  /* 0x0000000c05027225 */ /* 0x000fc800078e0002 */
[----:B------:R-:W-:Y:S01]  /*fd90*/  IMAD R5, R5, R13, R0 ;  /* 0x0000000d05057224 */ /* 0x000fe200078e0200 */
[----:B------:R-:W-:Y:S02]  /*fda0*/  I2FP.F32.U32 R0, R16 ;  /* 0x0000001000007245 */ /* 0x000fe40000201000 */
[----:B------:R-:W4:Y:S01]  /*fdb0*/  LDC R20, c[0x0][0x758] ;  /* 0x0001d600ff147b82 */ /* 0x000f220000000800 */
[----:B0-----:R-:W-:Y:S01]  /*fdc0*/  ISETP.NE.U32.AND P0, PT, R22, RZ, PT ;  /* 0x000000ff1600720c */ /* 0x001fe20003f05070 */
[----:B------:R-:W-:Y:S02]  /*fdd0*/  IMAD.IADD R3, R3, 0x1, R5 ;  /* 0x0000000103037824 */ /* 0x000fe400078e0205 */
[----:B------:R-:W-:Y:S01]  /*fde0*/  FMUL R0, R0, UR6 ;  /* 0x0000000600007c20 */ /* 0x000fe20008400000 */
[----:B------:R-:W-:Y:S01]  /*fdf0*/  ISETP.NE.AND.EX P0, PT, R23, RZ, PT, P0 ;  /* 0x000000ff1700720c */ /* 0x000fe20003f05300 */
[----:B------:R-:W-:Y:S02]  /*fe00*/  IMAD.MOV.U32 R5, RZ, RZ, -0x1 ;  /* 0xffffffffff057424 */ /* 0x000fe400078e00ff */
[----:B------:R-:W0:Y:S01]  /*fe10*/  LDC R13, c[0x0][0x148] ;  /* 0x00005200ff0d7b82 */ /* 0x000e220000000800 */
[-CC-:B--2---:R-:W-:Y:S01]  /*fe20*/  SHF.R.U64 R10, R2, R4.reuse, R3.reuse ;  /* 0x00000004020a7219 */ /* 0x184fe20000001203 */
[----:B------:R2:W0:Y:S01]  /*fe30*/  F2I.U32.TRUNC.NTZ R12, R0 ;  /* 0x00000000000c7305 */ /* 0x000422000020f000 */
[----:B------:R-:W-:-:S05]  /*fe40*/  SHF.R.U32.HI R3, RZ, R4, R3 ;  /* 0x00000004ff037219 */ /* 0x000fca0000011603 */
[----:B------:R-:W0:Y:S01]  /*fe50*/  LDC R14, c[0x0][0x700] ;  /* 0x0001c000ff0e7b82 */ /* 0x000e220000000800 */
[-CC-:B---3--:R-:W-:Y:S02]  /*fe60*/  SHF.R.U64 R8, R10, R6.reuse, R3.reuse ;  /* 0x000000060a087219 */ /* 0x188fe40000001203 */
[----:B------:R-:W-:-:S05]  /*fe70*/  SHF.R.U32.HI R3, RZ, R6, R3 ;  /* 0x00000006ff037219 */ /* 0x000fca0000011603 */
[----:B------:R-:W3:Y:S01]  /*fe80*/  LDC R15, c[0x0][0x748] ;  /* 0x0001d200ff0f7b82 */ /* 0x000ee20000000800 */
[-CC-:B----4-:R-:W-:Y:S02]  /*fe90*/  SHF.R.U64 R11, R8, R20.reuse, R3.reuse ;  /* 0x00000014080b7219 */ /* 0x190fe40000001203 */
[-C--:B------:R-:W-:Y:S02]  /*fea0*/  SHF.L.U32 R5, R5, R20.reuse, RZ ;  /* 0x0000001405057219 */ /* 0x080fe400000006ff */
[-C--:B------:R-:W-:Y:S01]  /*feb0*/  SHF.R.U32.HI R3, RZ, R20.reuse, R3 ;  /* 0x00000014ff037219 */ /* 0x080fe20000011603 */
[----:B------:R-:W-:Y:S01]  /*fec0*/  IMAD.MOV.U32 R2, RZ, RZ, R11 ;  /* 0x000000ffff027224 */ /* 0x000fe200078e000b */
[----:B------:R-:W-:Y:S01]  /*fed0*/  SHF.L.U32 R20, R7, R20, RZ ;  /* 0x0000001407147219 */ /* 0x000fe200000006ff */
[----:B------:R-:W4:Y:S01]  /*fee0*/  LDC R17, c[0x0][0x738] ;  /* 0x0001ce00ff117b82 */ /* 0x000f220000000800 */
[----:B------:R-:W-:-:S07]  /*fef0*/  LOP3.LUT R57, RZ, R5, RZ, 0x33, !PT ;  /* 0x00000005ff397212 */ /* 0x000fce00078e33ff */
[----:B------:R-:W0:Y:S01]  /*ff00*/  LDC R19, c[0x0][0x710] ;  /* 0x0001c400ff137b82 */ /* 0x000e220000000800 */
[----:B--2---:R-:W-:Y:S05]  /*ff10*/  @!P0 BRA `(.L_x_222) ;  /* 0x0000000000288947 */ /* 0x004fea0003800000 */
[----:B------:R-:W2:Y:S02]  /*ff20*/  LDC R0, c[0x0][0x74c] ;  /* 0x0001d300ff007b82 */ /* 0x000ea40000000800 */
[----:B--2---:R-:W-:-:S05]  /*ff30*/  IADD3 R7, P0, R11, R0, RZ ;  /* 0x000000000b077210 */ /* 0x004fca0007f1e0ff */
[----:B------:R-:W-:-:S04]  /*ff40*/  IMAD.X R9, RZ, RZ, R3, P0 ;  /* 0x000000ffff097224 */ /* 0x000fc800000e0603 */
[----:B------:R-:W-:-:S04]  /*ff50*/  IMAD.WIDE.U32 R2, R9, R22, RZ ;  /* 0x0000001609027225 */ /* 0x000fc800078e00ff */
[----:B------:R-:W-:-:S04]  /*ff60*/  IMAD.WIDE.U32 R4, P0, R7, R23, R2 ;  /* 0x0000001707047225 */ /* 0x000fc80007800002 */
[----:B------:R-:W-:Y:S01]  /*ff70*/  IMAD.WIDE.U32 R2, R7, R22, RZ ;  /* 0x0000001607027225 */ /* 0x000fe200078e00ff */
[----:B------:R-:W-:-:S03]  /*ff80*/  IADD3.X R7, RZ, RZ, RZ, P0, !PT ;  /* 0x000000ffff077210 */ /* 0x000fc600007fe4ff */
[----:B------:R-:W-:Y:S01]  /*ff90*/  IMAD.MOV.U32 R6, RZ, RZ, R5 ;  /* 0x000000ffff067224 */ /* 0x000fe200078e0005 */
[----:B------:R-:W-:-:S05]  /*ffa0*/  IADD3 RZ, P0, R3, R4, RZ ;  /* 0x0000000403ff7210 */ /* 0x000fca0007f1e0ff */
[----:B------:R-:W-:-:S08]  /*ffb0*/  IMAD.WIDE.U32.X R2, R9, R23, R6, P0 ;  /* 0x0000001709027225 */ /* 0x000fd000000e0406 */
.L_x_222:
[----:B---3--:R-:W-:Y:S01]  /*ffc0*/  SHF.R.U64 R0, R2, R15, R3 ;  /* 0x0000000f02007219 */ /* 0x008fe20000001203 */
[----:B0-----:R-:W-:Y:S01]  /*ffd0*/  VIADD R3, R14, 0xffffffff ;  /* 0xffffffff0e037836 */ /* 0x001fe20000000000 */
[----:B------:R-:W-:Y:S01]  /*ffe0*/  LOP3.LUT R57, R8, R57, RZ, 0xc0, !PT ;  /* 0x0000003908397212 */ /* 0x000fe200078ec0ff */
[----:B------:R-:W-:Y:S01]  /*fff0*/  IMAD.MOV R12, RZ, RZ, -R12 ;  /* 0x000000ffff0c7224 */ /* 0x000fe200078e0a0c */
[----:B------:R-:W-:Y:S01]  /*10000*/  R2UR UR23, R21 ;  /* 0x00000000151772ca */ /* 0x000fe200000e0000 */
[----:B------:R-:W-:Y:S01]  /*10010*/  IMAD.MOV R2, RZ, RZ, -R0 ;  /* 0x000000ffff027224 */ /* 0x000fe200078e0a00 */
[----:B------:R-:W-:Y:S01]  /*10020*/  LOP3.LUT R3, R10, R3, RZ, 0xc0, !PT ;  /* 0x000000030a037212 */ /* 0x000fe200078ec0ff */
[----:B------:R-:W-:Y:S02]  /*10030*/  IMAD R57, R20, R0, R57 ;  /* 0x0000000014397224 */ /* 0x000fe400078e0239 */
[----:B------:R-:W-:Y:S02]  /*10040*/  @P3 IMAD R18, R13, R12, R16 ;  /* 0x0000000c0d123224 */ /* 0x000fe400078e0210 */
[----:B----4-:R-:W-:-:S02]  /*10050*/  IMAD R0, R2, R17, R11 ;  /* 0x0000001102007224 */ /* 0x010fc400078e020b */
[----:B------:R-:W-:Y:S02]  /*10060*/  IMAD R57, R57, R19, R18 ;  /* 0x0000001339397224 */ /* 0x000fe400078e0212 */
[----:B------:R-:W-:Y:S02]  /*10070*/  IMAD R0, R0, R14, R3 ;  /* 0x0000000e00007224 */ /* 0x000fe400078e0203 */
[----:B------:R-:W-:-:S03]  /*10080*/  IMAD.MOV.U32 R2, RZ, RZ, 0x1 ;  /* 0x00000001ff027424 */ /* 0x000fc600078e00ff */
[----:B------:R-:W-:Y:S02]  /*10090*/  SEL R3, R0, R57, !P3 ;  /* 0x0000003900037207 */ /* 0x000fe40005800000 */
[----:B------:R-:W-:Y:S02]  /*100a0*/  SEL R57, R57, R0, !P3 ;  /* 0x0000000039397207 */ /* 0x000fe40005800000 */
[----:B------:R-:W-:Y:S01]  /*100b0*/  PRMT R0, R2, 0x7610, R0 ;  /* 0x0000761002007816 */ /* 0x000fe20000000000 */
[----:B------:R2:W-:Y:S06]  /*100c0*/  STL [R1+0x8c], R3 ;  /* 0x00008c0301007387 */ /* 0x0005ec0000100800 */
.L_x_220:
[----:B------:R4:W-:Y:S01]  /*100d0*/  STL [R1+0x94], R57 ;  /* 0x0000943901007387 */ /* 0x0009e20000100800 */
[----:B------:R-:W-:-:S13]  /*100e0*/  LOP3.LUT P0, RZ, R0, 0xff, RZ, 0xc0, !PT ;  /* 0x000000ff00ff7812 */ /* 0x000fda000780c0ff */
[----:B----4-:R-:W-:Y:S05]  /*100f0*/  @P0 BRA `(.L_x_223) ;  /* 0xffffff1000900947 */ /* 0x010fea000383ffff */
[----:B------:R-:W-:Y:S05]  /*10100*/  EXIT ;  /* 0x000000000000794d */ /* 0x000fea0003800000 */
.L_x_7:
[----:B------:R-:W2:Y:S01]  /*10110*/  LDL R22, [R1+0x88] ;  /* 0x0000880001167983 */ /* 0x000ea20000100800 */
[----:B------:R-:W-:-:S03]  /*10120*/  ULDC.64 UR4, c[0x0][0x750] ;  /* 0x0001d40000047ab9 */ /* 0x000fc60000000a00 */
[----:B0-----:R-:W3:Y:S01]  /*10130*/  LDL R23, [R1+0x84] ;  /* 0x0000840001177983 */ /* 0x001ee20000100800 */
[----:B------:R-:W-:Y:S01]  /*10140*/  PRMT R4, RZ, 0x7610, R4 ;  /* 0x00007610ff047816 */ /* 0x000fe20000000004 */
[----:B------:R-:W-:Y:S02]  /*10150*/  IMAD.MOV.U32 R5, RZ, RZ, -0x1 ;  /* 0xffffffffff057424 */ /* 0x000fe400078e00ff */
[----:B------:R-:W-:Y:S02]  /*10160*/  IMAD.MOV.U32 R7, RZ, RZ, -0x1 ;  /* 0xffffffffff077424 */ /* 0x000fe400078e00ff */
[----:B------:R-:W-:Y:S01]  /*10170*/  IMAD.MOV.U32 R6, RZ, RZ, -0x1 ;  /* 0xffffffffff067424 */ /* 0x000fe200078e00ff */
[----:B--2---:R-:W-:-:S04]  /*10180*/  ISETP.GE.U32.AND P0, PT, R22, UR4, PT ;  /* 0x0000000416007c0c */ /* 0x004fc8000bf06070 */
[----:B---3--:R-:W-:-:S13]  /*10190*/  ISETP.GE.U32.AND.EX P0, PT, R23, UR5, PT, P0 ;  /* 0x0000000517007c0c */ /* 0x008fda000bf06100 */
[----:B------:R-:W-:Y:S05]  /*101a0*/  @P0 BRA `(.L_x_224) ;  /* 0x00000004002c0947 */ /* 0x000fea0003800000 */
[----:B------:R-:W0:Y:S01]  /*101b0*/  LDC.64 R14, c[0x0][0x728] ;  /* 0x0001ca00ff0e7b82 */ /* 0x000e220000000a00 */
[----:B------:R-:W-:Y:S01]  /*101c0*/  MOV R8, R22 ;  /* 0x0000001600087202 */ /* 0x000fe20000000f00 */
[----:B------:R-:W-:-:S06]  /*101d0*/  IMAD.MOV.U32 R9, RZ, RZ, R23 ;  /* 0x000000ffff097224 */ /* 0x000fcc00078e0017 */
[----:B------:R-:W1:Y:S08]  /*101e0*/  LDC R10, c[0x0][0x730] ;  /* 0x0001cc00ff0a7b82 */ /* 0x000e700000000800 */
[----:B------:R-:W2:Y:S01]  /*101f0*/  LDC.64 R16, c[0x0][0x720] ;  /* 0x0001c800ff107b82 */ /* 0x000ea20000000a00 */
[----:B0-----:R-:W-:-:S04]  /*10200*/  ISETP.NE.U32.AND P0, PT, R14, RZ, PT ;  /* 0x000000ff0e00720c */ /* 0x001fc80003f05070 */
[----:B------:R-:W-:-:S13]  /*10210*/  ISETP.NE.AND.EX P0, PT, R15, RZ, PT, P0 ;  /* 0x000000ff0f00720c */ /* 0x000fda0003f05300 */
[----:B-12---:R-:W-:Y:S05]  /*10220*/  @!P0 BRA `(.L_x_225) ;  /* 0x0000000000288947 */ /* 0x006fea0003800000 */
[----:B------:R-:W0:Y:S02]  /*10230*/  LDC R4, c[0x0][0x734] ;  /* 0x0001cd00ff047b82 */ /* 0x000e240000000800 */
[----:B0-----:R-:W-:-:S05]  /*10240*/  IADD3 R9, P0, R22, R4, RZ ;  /* 0x0000000416097210 */ /* 0x001fca0007f1e0ff */
        /* <DEDUP_REMOVED lines=8> */
.L_x_225:
[----:B------:R-:W0:Y:S01]  /*102d0*/  LDC.64 R20, c[0x0][0x740] ;  /* 0x0001d000ff147b82 */ /* 0x000e220000000a00 */
[-CC-:B------:R-:W-:Y:S02]  /*102e0*/  SHF.R.U64 R14, R8, R10.reuse, R9.reuse ;  /* 0x0000000a080e7219 */ /* 0x180fe40000001209 */
[----:B------:R-:W-:Y:S02]  /*102f0*/  SHF.R.U32.HI R4, RZ, R10, R9 ;  /* 0x0000000aff047219 */ /* 0x000fe40000011609 */
[----:B------:R-:W-:-:S03]  /*10300*/  IADD3 R7, P0, RZ, -R14, RZ ;  /* 0x8000000eff077210 */ /* 0x000fc60007f1e0ff */
[----:B------:R-:W1:Y:S02]  /*10310*/  LDC R8, c[0x0][0x718] ;  /* 0x0001c600ff087b82 */ /* 0x000e640000000800 */
[----:B------:R-:W-:Y:S02]  /*10320*/  IMAD.X R5, RZ, RZ, ~R4, P0 ;  /* 0x000000ffff057224 */ /* 0x000fe400000e0e04 */
[----:B------:R-:W-:Y:S02]  /*10330*/  IMAD.MOV.U32 R4, RZ, RZ, R22 ;  /* 0x000000ffff047224 */ /* 0x000fe400078e0016 */
[-C--:B------:R-:W-:Y:S02]  /*10340*/  IMAD R6, R5, R16.reuse, RZ ;  /* 0x0000001005067224 */ /* 0x080fe400078e02ff */
[----:B------:R-:W2:Y:S01]  /*10350*/  LDC R18, c[0x0][0x708] ;  /* 0x0001c200ff127b82 */ /* 0x000ea20000000800 */
[----:B------:R-:W-:Y:S02]  /*10360*/  IMAD.MOV.U32 R5, RZ, RZ, R23 ;  /* 0x000000ffff057224 */ /* 0x000fe400078e0017 */
[----:B------:R-:W-:-:S05]  /*10370*/  IMAD.WIDE.U32 R4, R7, R16, R4 ;  /* 0x0000001007047225 */ /* 0x000fca00078e0004 */
[----:B------:R-:W3:Y:S01]  /*10380*/  LDC R19, c[0x0][0x758] ;  /* 0x0001d600ff137b82 */ /* 0x000ee20000000800 */
[----:B------:R-:W-:Y:S01]  /*10390*/  IMAD R7, R7, R17, R6 ;  /* 0x0000001107077224 */ /* 0x000fe200078e0206 */
[----:B0-----:R-:W-:Y:S02]  /*103a0*/  ISETP.NE.U32.AND P0, PT, R20, RZ, PT ;  /* 0x000000ff1400720c */ /* 0x001fe40003f05070 */
[----:B------:R-:W-:Y:S01]  /*103b0*/  MOV R6, 0xffffffff ;  /* 0xffffffff00067802 */ /* 0x000fe20000000f00 */
[----:B------:R-:W-:Y:S01]  /*103c0*/  IMAD.IADD R5, R5, 0x1, R7 ;  /* 0x0000000105057824 */ /* 0x000fe200078e0207 */
[----:B------:R-:W-:Y:S02]  /*103d0*/  ISETP.NE.AND.EX P0, PT, R21, RZ, PT, P0 ;  /* 0x000000ff1500720c */ /* 0x000fe40003f05300 */
[----:B------:R-:W0:Y:S02]  /*103e0*/  LDC R17, c[0x0][0x700] ;  /* 0x0001c000ff117b82 */ /* 0x000e240000000800 */
[----:B-1----:R-:W-:-:S02]  /*103f0*/  SHF.R.U64 R10, R4, R8, R5 ;  /* 0x00000008040a7219 */ /* 0x002fc40000001205 */
[----:B------:R-:W-:-:S04]  /*10400*/  SHF.R.U32.HI R5, RZ, R8, R5 ;  /* 0x00000008ff057219 */ /* 0x000fc80000011605 */
[----:B------:R-:W1:Y:S01]  /*10410*/  LDC R22, c[0x0][0x748] ;  /* 0x0001d200ff167b82 */ /* 0x000e620000000800 */
[-CC-:B--2---:R-:W-:Y:S02]  /*10420*/  SHF.R.U64 R15, R10, R18.reuse, R5.reuse ;  /* 0x000000120a0f7219 */ /* 0x184fe40000001205 */
[----:B------:R-:W-:Y:S01]  /*10430*/  SHF.R.U32.HI R4, RZ, R18, R5 ;  /* 0x00000012ff047219 */ /* 0x000fe20000011605 */
[----:B------:R-:W-:-:S04]  /*10440*/  IMAD.MOV.U32 R18, RZ, RZ, 0x1 ;  /* 0x00000001ff127424 */ /* 0x000fc800078e00ff */
[----:B------:R-:W2:Y:S01]  /*10450*/  LDC R23, c[0x0][0x738] ;  /* 0x0001ce00ff177b82 */ /* 0x000ea20000000800 */
[-CC-:B---3--:R-:W-:Y:S02]  /*10460*/  SHF.R.U64 R16, R15, R19.reuse, R4.reuse ;  /* 0x000000130f107219 */ /* 0x188fe40000001204 */
[-C--:B------:R-:W-:Y:S02]  /*10470*/  SHF.L.U32 R6, R6, R19.reuse, RZ ;  /* 0x0000001306067219 */ /* 0x080fe400000006ff */
[----:B------:R-:W-:Y:S01]  /*10480*/  SHF.R.U32.HI R5, RZ, R19, R4 ;  /* 0x00000013ff057219 */ /* 0x000fe20000011604 */
[----:B------:R-:W-:Y:S01]  /*10490*/  IMAD.MOV.U32 R4, RZ, RZ, R16 ;  /* 0x000000ffff047224 */ /* 0x000fe200078e0010 */
[----:B------:R-:W-:Y:S01]  /*104a0*/  LOP3.LUT R24, RZ, R6, RZ, 0x33, !PT ;  /* 0x00000006ff187212 */ /* 0x000fe200078e33ff */
[----:B------:R-:W3:Y:S01]  /*104b0*/  LDC R25, c[0x0][0x710] ;  /* 0x0001c400ff197b82 */ /* 0x000ee20000000800 */
[----:B------:R-:W-:Y:S05]  /*104c0*/  @!P0 BRA `(.L_x_226) ;  /* 0x0000000000288947 */ /* 0x000fea0003800000 */
        /* <DEDUP_REMOVED lines=10> */
.L_x_226:
[----:B-1----:R-:W-:Y:S01]  /*10570*/  SHF.R.U64 R4, R4, R22, R5 ;  /* 0x0000001604047219 */ /* 0x002fe20000001205 */
[----:B0-----:R-:W-:Y:S01]  /*10580*/  VIADD R7, R17, 0xffffffff ;  /* 0xffffffff11077836 */ /* 0x001fe20000000000 */
[----:B------:R-:W-:Y:S01]  /*10590*/  SHF.L.U32 R18, R18, R19, RZ ;  /* 0x0000001312127219 */ /* 0x000fe200000006ff */
[----:B------:R-:W-:Y:S01]  /*105a0*/  @P3 IMAD R0, R11, R12, R2 ;  /* 0x0000000c0b003224 */ /* 0x000fe200078e0202 */
[----:B------:R-:W-:Y:S01]  /*105b0*/  LOP3.LUT R3, R15, R24, RZ, 0xc0, !PT ;  /* 0x000000180f037212 */ /* 0x000fe200078ec0ff */
[----:B------:R-:W-:Y:S01]  /*105c0*/  IMAD.MOV R5, RZ, RZ, -R4 ;  /* 0x000000ffff057224 */ /* 0x000fe200078e0a04 */
[----:B------:R-:W-:Y:S02]  /*105d0*/  LOP3.LUT R7, R10, R7, RZ, 0xc0, !PT ;  /* 0x000000070a077212 */ /* 0x000fe400078ec0ff */
[----:B------:R-:W-:Y:S01]  /*105e0*/  MOV R6, R14 ;  /* 0x0000000e00067202 */ /* 0x000fe20000000f00 */
[----:B------:R-:W-:Y:S02]  /*105f0*/  IMAD R3, R18, R4, R3 ;  /* 0x0000000412037224 */ /* 0x000fe400078e0203 */
[----:B--2---:R-:W-:-:S02]  /*10600*/  IMAD R2, R5, R23, R16 ;  /* 0x0000001705027224 */ /* 0x004fc400078e0210 */
[----:B---3--:R-:W-:Y:S02]  /*10610*/  IMAD R0, R3, R25, R0 ;  /* 0x0000001903007224 */ /* 0x008fe400078e0200 */
[----:B------:R-:W-:Y:S02]  /*10620*/  IMAD R5, R2, R17, R7 ;  /* 0x0000001102057224 */ /* 0x000fe400078e0207 */
[----:B------:R-:W-:-:S03]  /*10630*/  IMAD.MOV.U32 R4, RZ, RZ, 0x1 ;  /* 0x00000001ff047424 */ /* 0x000fc600078e00ff */
[----:B------:R-:W-:Y:S02]  /*10640*/  SEL R7, R5, R0, !P3 ;  /* 0x0000000005077207 */ /* 0x000fe40005800000 */
[----:B------:R-:W-:-:S07]  /*10650*/  SEL R5, R0, R5, !P3 ;  /* 0x0000000500057207 */ /* 0x000fce0005800000 */
.L_x_224:
[----:B------:R-:W-:-:S08]  /*10660*/  NOP ;  /* 0x0000000000007918 */ /* 0x000fd00000000000 */
[----:B------:R-:W0:-:S00]  /*10670*/  USETMAXREG.DEALLOC.CTAPOOL 0x28 ;  /* 0x00000028000079c8 */ /* 0x000e0000080e0500 */
[----:B------:R-:W-:-:S13]  /*10680*/  ISETP.NE.AND P0, PT, RZ, UR8, PT ;  /* 0x00000008ff007c0c */ /* 0x000fda000bf05270 */
[----:B------:R-:W-:Y:S05]  /*10690*/  @P0 EXIT ;  /* 0x000000000000094d */ /* 0x000fea0003800000 */
[----:B0-----:R-:W-:Y:S01]  /*106a0*/  LOP3.LUT P0, RZ, R4, 0xff, RZ, 0xc0, !PT ;  /* 0x000000ff04ff7812 */ /* 0x001fe2000780c0ff */
[----:B------:R-:W-:Y:S02]  /*106b0*/  IMAD.MOV.U32 R9, RZ, RZ, 0x1 ;  /* 0x00000001ff097424 */ /* 0x000fe400078e00ff */
[----:B------:R-:W-:-:S10]  /*106c0*/  IMAD.MOV.U32 R12, RZ, RZ, RZ ;  /* 0x000000ffff0c7224 */ /* 0x000fd400078e00ff */
[----:B------:R-:W-:Y:S05]  /*106d0*/  @!P0 BRA `(.L_x_227) ;  /* 0x0000000c009c8947 */ /* 0x000fea0003800000 */
[----:B------:R-:W0:Y:S01]  /*106e0*/  S2R R0, SR_CgaCtaId ;  /* 0x0000000000007919 */ /* 0x000e220000008800 */
[----:B------:R-:W-:Y:S01]  /*106f0*/  ULDC UR4, c[0x0][0x28c] ;  /* 0x0000a30000047ab9 */ /* 0x000fe20000000800 */
[----:B------:R-:W-:Y:S01]  /*10700*/  ULDC UR6, c[0x0][0x758] ;  /* 0x0001d60000067ab9 */ /* 0x000fe20000000800 */
[----:B------:R-:W-:Y:S01]  /*10710*/  UMOV UR7, 0xffffffff ;  /* 0xffffffff00077882 */ /* 0x000fe20000000000 */
[----:B------:R-:W-:Y:S01]  /*10720*/  UIADD3 UR10, UR4, 0x7f, URZ ;  /* 0x0000007f040a7890 */ /* 0x000fe2000fffe03f */
[----:B------:R-:W-:Y:S01]  /*10730*/  BSSY B0, `(.L_x_227) ;  /* 0x00000e1000007945 */ /* 0x000fe20003800000 */
[----:B------:R-:W-:Y:S01]  /*10740*/  ULDC UR5, c[0x0][0x700] ;  /* 0x0001c00000057ab9 */ /* 0x000fe20000000800 */
[----:B------:R-:W-:Y:S01]  /*10750*/  UMOV UR9, 0x1 ;  /* 0x0000000100097882 */ /* 0x000fe20000000000 */
[----:B------:R-:W-:Y:S01]  /*10760*/  USHF.L.U32 UR7, UR7, UR6, URZ ;  /* 0x0000000607077299 */ /* 0x000fe2000800063f */
[----:B------:R-:W-:Y:S01]  /*10770*/  IMAD.MOV.U32 R11, RZ, RZ, 0x1 ;  /* 0x00000001ff0b7424 */ /* 0x000fe200078e00ff */
[----:B------:R-:W-:Y:S01]  /*10780*/  UIADD3 UR4, UR5, -0x1, URZ ;  /* 0xffffffff05047890 */ /* 0x000fe2000fffe03f */
[----:B------:R-:W-:Y:S01]  /*10790*/  IMAD.MOV.U32 R9, RZ, RZ, 0x1 ;  /* 0x00000001ff097424 */ /* 0x000fe200078e00ff */
[----:B------:R-:W-:Y:S01]  /*107a0*/  ULDC UR8, c[0x0][0xc] ;  /* 0x0000030000087ab9 */ /* 0x000fe20000000800 */
[----:B------:R-:W-:Y:S01]  /*107b0*/  USHF.L.U32 UR5, UR9, UR6, URZ ;  /* 0x0000000609057299 */ /* 0x000fe2000800063f */
[----:B------:R-:W-:Y:S01]  /*107c0*/  IMAD.MOV.U32 R12, RZ, RZ, RZ ;  /* 0x000000ffff0c7224 */ /* 0x000fe200078e00ff */
[----:B------:R-:W-:Y:S01]  /*107d0*/  USHF.R.S32.HI UR11, URZ, 0x1f, UR10 ;  /* 0x0000001f3f0b7899 */ /* 0x000fe2000801140a */
[----:B------:R-:W-:Y:S01]  /*107e0*/  ULDC UR9, c[0x0][0x10] ;  /* 0x0000040000097ab9 */ /* 0x000fe20000000800 */
[----:B------:R-:W-:-:S02]  /*107f0*/  ULOP3.LUT UR6, URZ, UR7, URZ, 0x33, !UPT ;  /* 0x000000073f067292 */ /* 0x000fc4000f8e333f */
[----:B------:R-:W-:Y:S02]  /*10800*/  UIMAD.WIDE.U32 UR8, UR8, UR9, URZ ;  /* 0x00000009080872a5 */ /* 0x000fe4000f8e003f */
[----:B------:R-:W-:Y:S01]  /*10810*/  ULEA.HI UR11, UR11, UR10, URZ, 0x7 ;  /* 0x0000000a0b0b7291 */ /* 0x000fe2000f8f383f */
[----:B------:R-:W-:Y:S01]  /*10820*/  ULDC UR7, c[0x0][0x14] ;  /* 0x0000050000077ab9 */ /* 0x000fe20000000800 */
[----:B------:R-:W-:Y:S02]  /*10830*/  ULOP3.LUT UR21, UR13, 0x2, URZ, 0xfc, !UPT ;  /* 0x000000020d157892 */ /* 0x000fe4000f8efc3f */
[----:B------:R-:W-:Y:S02]  /*10840*/  UIMAD.WIDE.U32 UR34, UR8, UR7, URZ ;  /* 0x00000007082272a5 */ /* 0x000fe4000f8e003f */
[----:B------:R-:W-:Y:S02]  /*10850*/  UIMAD UR14, UR9, UR7, URZ ;  /* 0x00000007090e72a4 */ /* 0x000fe4000f8e023f */
[----:B------:R-:W-:Y:S01]  /*10860*/  USHF.R.S32.HI UR7, URZ, 0x7, UR11 ;  /* 0x000000073f077899 */ /* 0x000fe2000801140b */
[C---:B0-----:R-:W-:Y:S01]  /*10870*/  IMAD.SHL.U32 R8, R0.reuse, 0x80, RZ ;  /* 0x0000008000087824 */ /* 0x041fe200078e00ff */
[----:B------:R-:W-:Y:S01]  /*10880*/  UIADD3 UR14, UR35, UR14, URZ ;  /* 0x0000000e230e7290 */ /* 0x000fe2000fffe03f */
[----:B------:R-:W-:Y:S01]  /*10890*/  IMAD.SHL.U32 R0, R0, 0x4000, RZ ;  /* 0x0000400000007824 */ /* 0x000fe200078e00ff */
[----:B------:R-:W-:-:S02]  /*108a0*/  UIADD3 UR29, UR7, 0x1, URZ ;  /* 0x00000001071d7890 */ /* 0x000fc4000fffe03f */
[----:B------:R-:W-:Y:S01]  /*108b0*/  LOP3.LUT R8, R8, 0x80, RZ, 0xc0, !PT ;  /* 0x0000008008087812 */ /* 0x000fe200078ec0ff */
[----:B------:R-:W-:Y:S01]  /*108c0*/  ULDC.64 UR36, c[0x0][0x198] ;  /* 0x0000660000247ab9 */ /* 0x000fe20000000a00 */
[----:B------:R-:W-:-:S08]  /*108d0*/  LOP3.LUT R0, R0, 0x4000, RZ, 0xc0, !PT ;  /* 0x0000400000007812 */ /* 0x000fd000078ec0ff */
.L_x_238:
[----:B------:R-:W-:-:S03]  /*108e0*/  UMOV UR8, 0xffffffff ;  /* 0xffffffff00087882 */ /* 0x000fc60000000000 */
[----:B------:R-:W-:Y:S05]  /*108f0*/  BRA.DIV UR8, `(.L_x_228) ;  /* 0x0000001208147947 */ /* 0x000fea000b800000 */
[----:B------:R-:W-:-:S13]  /*10900*/  ELECT P0, URZ, PT ;  /* 0x00000000003f782f */ /* 0x000fda0003800000 */
.L_x_250:
[----:B------:R-:W0:Y:S01]  /*10910*/  LDC R2, c[0x0][0x28c] ;  /* 0x0000a300ff027b82 */ /* 0x000e220000000800 */
[----:B------:R-:W-:Y:S01]  /*10920*/  BSSY B1, `(.L_x_229) ;  /* 0x0000049000017945 */ /* 0x000fe20003800000 */
[----:B0-----:R-:W-:-:S13]  /*10930*/  ISETP.LT.OR P0, PT, R2, 0x1, !P0 ;  /* 0x000000010200780c */ /* 0x001fda0004701670 */
[----:B------:R-:W-:Y:S05]  /*10940*/  @P0 BRA `(.L_x_230) ;  /* 0x0000000400180947 */ /* 0x000fea0003800000 */
[----:B------:R-:W-:Y:S01]  /*10950*/  IMAD R7, R7, 0x100, R8 ;  /* 0x0000010007077824 */ /* 0x000fe200078e0208 */
[C---:B------:R-:W-:Y:S01]  /*10960*/  SHF.L.U32 R19, R5.reuse, 0x8, RZ ;  /* 0x0000000805137819 */ /* 0x040fe200000006ff */
[----:B------:R-:W-:Y:S02]  /*10970*/  IMAD.SHL.U32 R10, R5, 0x80, RZ ;  /* 0x00000080050a7824 */ /* 0x000fe400078e00ff */
[----:B------:R-:W-:Y:S02]  /*10980*/  IMAD.MOV.U32 R15, RZ, RZ, RZ ;  /* 0x000000ffff0f7224 */ /* 0x000fe400078e00ff */
[----:B------:R-:W-:Y:S02]  /*10990*/  IMAD.MOV.U32 R16, RZ, RZ, RZ ;  /* 0x000000ffff107224 */ /* 0x000fe400078e00ff */
[----:B------:R-:W-:Y:S02]  /*109a0*/  IMAD.U32 R17, RZ, RZ, UR29 ;  /* 0x0000001dff117e24 */ /* 0x000fe4000f8e00ff */
[----:B------:R-:W-:-:S02]  /*109b0*/  IMAD.MOV.U32 R2, RZ, RZ, R9 ;  /* 0x000000ffff027224 */ /* 0x000fc400078e0009 */
[----:B------:R-:W-:Y:S02]  /*109c0*/  IMAD.MOV.U32 R3, RZ, RZ, R12 ;  /* 0x000000ffff037224 */ /* 0x000fe400078e000c */
[----:B------:R-:W-:-:S07]  /*109d0*/  IMAD.MOV.U32 R18, RZ, RZ, RZ ;  /* 0x000000ffff127224 */ /* 0x000fce00078e00ff */
.L_x_233:
[----:B------:R-:W0:Y:S01]  /*109e0*/  S2R R5, SR_CgaCtaId ;  /* 0x0000000000057919 */ /* 0x000e220000008800 */
[----:B------:R-:W-:Y:S01]  /*109f0*/  MOV R4, 0x400 ;  /* 0x0000040000047802 */ /* 0x000fe20000000f00 */
[----:B------:R-:W1:Y:S03]  /*10a00*/  S2R R20, SR_TID.X ;  /* 0x0000000000147919 */ /* 0x000e660000002100 */
[----:B0-----:R-:W-:Y:S02]  /*10a10*/  LEA R14, R5, R4, 0x18 ;  /* 0x00000004050e7211 */ /* 0x001fe400078ec0ff */
[----:B------:R-:W-:Y:S02]  /*10a20*/  SHF.L.U32 R4, R2, 0x1f, RZ ;  /* 0x0000001f02047819 */ /* 0x000fe400000006ff */
[----:B-1----:R-:W-:Y:S01]  /*10a30*/  LOP3.LUT P1, RZ, R20, 0x7f, RZ, 0xc0, !PT ;  /* 0x0000007f14ff7812 */ /* 0x002fe2000782c0ff */
[----:B------:R-:W-:-:S04]  /*10a40*/  IMAD R13, R3, 0x8, R14 ;  /* 0x00000008030d7824 */ /* 0x000fc800078e020e */
[----:B------:R-:W0:Y:S08]  /*10a50*/  SYNCS.PHASECHK.TRANS64.TRYWAIT P0, [R13+URZ+0x28], R4 ;  /* 0x000028040d0075a7 */ /* 0x000e30000800017f */
[----:B------:R-:W1:Y:S01]  /*10a60*/  @!P1 LDC R5, c[0x0][0x640] ;  /* 0x00019000ff059b82 */ /* 0x000e620000000800 */
[----:B0-----:R-:W-:Y:S05]  /*10a70*/  @!P0 BRA `(.L_x_231) ;  /* 0x0000000c00d48947 */ /* 0x001fea0003800000 */
.L_x_251:
[----:B------:R-:W-:Y:S01]  /*10a80*/  UPRMT UR8, UR21, 0x9910, URZ ;  /* 0x0000991015087896 */ /* 0x000fe2000800003f */
[----:B-1----:R1:W-:Y:S03]  /*10a90*/  @!P1 SYNCS.ARRIVE.TRANS64 RZ, [R13+URZ], R5 ;  /* 0x000000050dff99a7 */ /* 0x0023e6000800003f */
[----:B------:R-:W-:-:S06]  /*10aa0*/  UISETP.NE.AND UP0, UPT, UR8, 0x2, UPT ;  /* 0x000000020800788c */ /* 0x000fcc000bf05270 */
[----:B------:R-:W-:-:S13]  /*10ab0*/  PLOP3.LUT P0, PT, PT, PT, UP0, 0x80, 0x0 ;  /* 0x000000000000781c */ /* 0x000fda0003f0f008 */
[----:B-1----:R-:W-:Y:S05]  /*10ac0*/  @P0 BRA `(.L_x_232) ;  /* 0x0000000000040947 */ /* 0x002fea0003800000 */
[----:B------:R-:W-:Y:S01]  /*10ad0*/  BPT.TRAP 0x1 ;  /* 0x000000040000795c */ /* 0x000fe20000300000 */
.L_x_232:
[----:B0-----:R-:W-:Y:S01]  /*10ae0*/  LEA R4, R3, R14, 0xd ;  /* 0x0000000e03047211 */ /* 0x001fe200078e68ff */
[----:B------:R-:W-:Y:S01]  /*10af0*/  VIADD R17, R17, 0xffffffff ;  /* 0xffffffff11117836 */ /* 0x000fe20000000000 */
[----:B------:R-:W-:Y:S01]  /*10b00*/  R2UR UR9, R14 ;  /* 0x000000000e0972ca */ /* 0x000fe200000e0000 */
[C---:B------:R-:W-:Y:S01]  /*10b10*/  IMAD R14, R3.reuse, 0x800, R14 ;  /* 0x00000800030e7824 */ /* 0x040fe200078e020e */
[----:B------:R-:W-:Y:S01]  /*10b20*/  R2UR UR24, R4 ;  /* 0x00000000041872ca */ /* 0x000fe200000e0000 */
[----:B------:R-:W-:Y:S01]  /*10b30*/  IMAD R4, R3, 0x8000, R0 ;  /* 0x0000800003047824 */ /* 0x000fe200078e0200 */
[----:B------:R-:W-:Y:S01]  /*10b40*/  R2UR UR25, R13 ;  /* 0x000000000d1972ca */ /* 0x000fe200000e0000 */
[----:B------:R-:W-:Y:S01]  /*10b50*/  UIADD3 UR22, UP0, UR36, 0xf0, URZ ;  /* 0x000000f024167890 */ /* 0x000fe2000ff1e03f */
[----:B------:R-:W-:Y:S01]  /*10b60*/  R2UR UR16, R14 ;  /* 0x000000000e1072ca */ /* 0x000fe200000e0000 */
[----:B------:R-:W-:Y:S01]  /*10b70*/  UIADD3 UR30, UP1, UR36, 0x1f0, URZ ;  /* 0x000001f0241e7890 */ /* 0x000fe2000ff3e03f */
[----:B------:R-:W-:Y:S01]  /*10b80*/  R2UR UR8, R4 ;  /* 0x00000000040872ca */ /* 0x000fe200000e0000 */
[----:B------:R-:W-:Y:S01]  /*10b90*/  UIADD3 UR38, UP2, UR36, 0x2f0, URZ ;  /* 0x000002f024267890 */ /* 0x000fe2000ff5e03f */
[----:B------:R-:W-:Y:S01]  /*10ba0*/  R2UR UR28, R6 ;  /* 0x00000000061c72ca */ /* 0x000fe200000e0000 */
[----:B------:R-:W-:Y:S01]  /*10bb0*/  UIADD3.X UR23, URZ, UR37, URZ, UP0, !UPT ;  /* 0x000000253f177290 */ /* 0x000fe200087fe43f */
[----:B------:R-:W-:Y:S01]  /*10bc0*/  R2UR UR26, R16 ;  /* 0x00000000101a72ca */ /* 0x000fe200000e0000 */
[----:B------:R-:W-:Y:S01]  /*10bd0*/  UIADD3.X UR31, URZ, UR37, URZ, UP1, !UPT ;  /* 0x000000253f1f7290 */ /* 0x000fe20008ffe43f */
[----:B------:R-:W-:Y:S01]  /*10be0*/  R2UR UR27, R10 ;  /* 0x000000000a1b72ca */ /* 0x000fe200000e0000 */
[----:B------:R-:W-:Y:S01]  /*10bf0*/  UIADD3 UR24, UR24, 0x100, URZ ;  /* 0x0000010018187890 */ /* 0x000fe2000fffe03f */
[----:B------:R-:W-:Y:S01]  /*10c00*/  R2UR UR18, R19 ;  /* 0x00000000131272ca */ /* 0x000fe200000e0000 */
[----:B------:R-:W-:Y:S01]  /*10c10*/  VIADD R3, R3, 0x1 ;  /* 0x0000000103037836 */ /* 0x000fe20000000000 */
[C---:B------:R-:W-:Y:S01]  /*10c20*/  R2UR UR19, R18.reuse ;  /* 0x00000000121372ca */ /* 0x040fe200000e0000 */
[----:B------:R-:W-:Y:S01]  /*10c30*/  UIADD3 UR16, UR16, 0x32100, URZ ;  /* 0x0003210010107890 */ /* 0x000fe2000fffe03f */
[----:B------:R-:W-:Y:S01]  /*10c40*/  R2UR UR10, R15 ;  /* 0x000000000f0a72ca */ /* 0x000fe200000e0000 */
[----:B------:R-:W-:Y:S01]  /*10c50*/  UIADD3.X UR39, URZ, UR37, URZ, UP2, !UPT ;  /* 0x000000253f277290 */ /* 0x000fe200097fe43f */
[----:B------:R-:W-:Y:S01]  /*10c60*/  R2UR UR11, R7 ;  /* 0x00000000070b72ca */ /* 0x000fe200000e0000 */
[----:B------:R-:W-:Y:S01]  /*10c70*/  UIADD3 UR8, UR9, 0xa100, UR8 ;  /* 0x0000a10009087890 */ /* 0x000fe2000fffe008 */
[----:B------:R-:W-:Y:S01]  /*10c80*/  ISETP.GT.AND P1, PT, R17, 0x1, PT ;  /* 0x000000011100780c */ /* 0x000fe20003f24270 */
[----:B------:R-:W-:Y:S01]  /*10c90*/  UMOV UR32, 0x0 ;  /* 0x0000000000207882 */ /* 0x000fe20000000000 */
[C---:B------:R-:W-:Y:S01]  /*10ca0*/  ISETP.NE.AND P0, PT, R3.reuse, 0x5, PT ;  /* 0x000000050300780c */ /* 0x040fe20003f05270 */
[----:B------:R-:W-:Y:S01]  /*10cb0*/  UMOV UR33, 0x10000000 ;  /* 0x1000000000217882 */ /* 0x000fe20000000000 */
[----:B------:R-:W-:Y:S01]  /*10cc0*/  UMOV UR17, UR25 ;  /* 0x0000001900117c82 */ /* 0x000fe20008000000 */
[----:B------:R-:W-:Y:S01]  /*10cd0*/  UMOV UR20, UR28 ;  /* 0x0000001c00147c82 */ /* 0x000fe20008000000 */
[----:B------:R0:W-:Y:S01]  /*10ce0*/  UTMALDG.3D [UR24], [UR22], desc[UR32] ;  /* 0x00002018160075b4 */ /* 0x0001e20008011000 */
[----:B------:R-:W-:Y:S01]  /*10cf0*/  UMOV UR15, 0x30000 ;  /* 0x00030000000f7882 */ /* 0x000fe20000000000 */
[----:B------:R-:W-:Y:S01]  /*10d00*/  UMOV UR9, UR25 ;  /* 0x0000001900097c82 */ /* 0x000fe20008000000 */
[----:B------:R-:W-:Y:S01]  /*10d10*/  UMOV UR12, UR28 ;  /* 0x0000001c000c7c82 */ /* 0x000fe20008000000 */
[----:B------:R-:W-:Y:S01]  /*10d20*/  SEL R5, RZ, 0x1, P0 ;  /* 0x00000001ff057807 */ /* 0x000fe20000000000 */
[----:B------:R-:W-:Y:S01]  /*10d30*/  VIADD R18, R18, 0x1 ;  /* 0x0000000112127836 */ /* 0x000fe20000000000 */
[----:B------:R-:W-:Y:S01]  /*10d40*/  SEL R3, R3, RZ, P0 ;  /* 0x000000ff03037207 */ /* 0x000fe20000000000 */
[----:B------:R-:W-:Y:S01]  /*10d50*/  VIADD R16, R16, 0x40 ;  /* 0x0000004010107836 */ /* 0x000fe20000000000 */
[----:B------:R0:W-:Y:S01]  /*10d60*/  UTMALDG.3D [UR16], [UR30], desc[UR32] ;  /* 0x000020101e0075b4 */ /* 0x0001e20008011000 */
[----:B------:R-:W-:Y:S01]  /*10d70*/  LOP3.LUT R2, R2, R5, RZ, 0x3c, !PT ;  /* 0x0000000502027212 */ /* 0x000fe200078e3cff */
[----:B------:R-:W-:Y:S01]  /*10d80*/  VIADD R15, R15, 0x80 ;  /* 0x000000800f0f7836 */ /* 0x000fe20000000000 */
[----:B------:R0:W-:Y:S02]  /*10d90*/  UTMALDG.3D.MULTICAST [UR8], [UR38], UR15, desc[UR32] ;  /* 0x00002008260073b4 */ /* 0x0001e4000801180f */
[----:B0-----:R-:W-:Y:S05]  /*10da0*/  @P1 BRA `(.L_x_233) ;  /* 0xfffffffc000c1947 */ /* 0x001fea000383ffff */
.L_x_230:
[----:B------:R-:W-:Y:S05]  /*10db0*/  BSYNC B1 ;  /* 0x0000000000017941 */ /* 0x000fea0003800000 */
.L_x_229:
[----:B------:R-:W2:Y:S01]  /*10dc0*/  LDL.LU R20, [R1+0x84] ;  /* 0x0000840001147983 */ /* 0x000ea20000300800 */
[----:B------:R-:W-:Y:S01]  /*10dd0*/  LOP3.LUT P1, RZ, R11, 0xff, RZ, 0xc0, !PT ;  /* 0x000000ff0bff7812 */ /* 0x000fe2000782c0ff */
[----:B------:R-:W-:Y:S01]  /*10de0*/  VIADD R5, R12, UR7 ;  /* 0x000000070c057c36 */ /* 0x000fe20008000000 */
[----:B------:R-:W-:Y:S01]  /*10df0*/  MOV R6, UR7 ;  /* 0x0000000700067c02 */ /* 0x000fe20008000f00 */
[----:B------:R-:W3:Y:S01]  /*10e00*/  LDL.LU R14, [R1+0x88] ;  /* 0x00008800010e7983 */ /* 0x000ee20000300800 */
[----:B------:R-:W-:Y:S01]  /*10e10*/  ULDC.64 UR8, c[0x0][0x750] ;  /* 0x0001d40000087ab9 */ /* 0x000fe20000000a00 */
[----:B------:R-:W-:Y:S01]  /*10e20*/  UISETP.GE.U32.AND UP0, UPT, UR7, 0x5, UPT ;  /* 0x000000050700788c */ /* 0x000fe2000bf06070 */
[----:B------:R-:W-:Y:S01]  /*10e30*/  ISETP.GT.U32.AND P0, PT, R5, 0x4, PT ;  /* 0x000000040500780c */ /* 0x000fe20003f04070 */
[----:B------:R-:W-:Y:S01]  /*10e40*/  BSSY B1, `(.L_x_234) ;  /* 0x000006d000017945 */ /* 0x000fe20003800000 */
[----:B------:R-:W-:Y:S01]  /*10e50*/  IMAD.MOV.U32 R7, RZ, RZ, -0x1 ;  /* 0xffffffffff077424 */ /* 0x000fe200078e00ff */
[----:B------:R-:W-:-:S02]  /*10e60*/  PRMT R11, RZ, 0x7610, R11 ;  /* 0x00007610ff0b7816 */ /* 0x000fc4000000000b */
[----:B------:R-:W-:Y:S01]  /*10e70*/  ISETP.LT.U32.AND P0, PT, R6, 0x5, P0 ;  /* 0x000000050600780c */ /* 0x000fe20000701070 */
[----:B------:R-:W-:Y:S01]  /*10e80*/  IMAD.MOV.U32 R6, RZ, RZ, -0x1 ;  /* 0xffffffffff067424 */ /* 0x000fe200078e00ff */
[----:B------:R-:W0:Y:S01]  /*10e90*/  @P1 S2R R3, SR_CgaCtaId ;  /* 0x0000000000031919 */ /* 0x000e220000008800 */
[----:B------:R-:W-:Y:S02]  /*10ea0*/  @P1 MOV R2, 0x400 ;  /* 0x0000040000021802 */ /* 0x000fe40000000f00 */
[----:B------:R-:W-:Y:S02]  /*10eb0*/  PLOP3.LUT P2, PT, PT, PT, UP0, 0x80, 0x0 ;  /* 0x000000000000781c */ /* 0x000fe40003f4f008 */
[----:B0-----:R-:W-:Y:S01]  /*10ec0*/  @P1 LEA R4, R3, R2, 0x18 ;  /* 0x0000000203041211 */ /* 0x001fe200078ec0ff */
[----:B------:R-:W-:Y:S01]  /*10ed0*/  IMAD.WIDE.U32 R2, R5, -0x33333333, RZ ;  /* 0xcccccccd05027825 */ /* 0x000fe200078e00ff */
[----:B------:R-:W-:Y:S02]  /*10ee0*/  SEL R2, RZ, 0x1, !P0 ;  /* 0x00000001ff027807 */ /* 0x000fe40004000000 */
[----:B------:R0:W-:Y:S02]  /*10ef0*/  @P1 SYNCS.ARRIVE.TRANS64.A1T0 RZ, [R4+URZ+0x68], RZ ;  /* 0x000068ff04ff19a7 */ /* 0x0001e4000810003f */
[----:B------:R-:W-:-:S02]  /*10f00*/  LOP3.LUT R9, R9, R2, RZ, 0x3c, !PT ;  /* 0x0000000209097212 */ /* 0x000fc400078e3cff */
[----:B------:R-:W-:Y:S02]  /*10f10*/  PRMT R2, RZ, 0x7610, R2 ;  /* 0x00007610ff027816 */ /* 0x000fe40000000002 */
[----:B0-----:R-:W-:-:S04]  /*10f20*/  SHF.R.U32.HI R4, RZ, 0x2, R3 ;  /* 0x00000002ff047819 */ /* 0x001fc80000011603 */
[----:B------:R-:W-:Y:S01]  /*10f30*/  @P2 LOP3.LUT R9, R9, 0x1, R4, 0x78, !PT ;  /* 0x0000000109092812 */ /* 0x000fe200078e7804 */
[----:B------:R-:W-:Y:S02]  /*10f40*/  IMAD R12, R4, -0x5, R5 ;  /* 0xfffffffb040c7824 */ /* 0x000fe400078e0205 */
[----:B------:R-:W-:Y:S01]  /*10f50*/  IMAD.MOV.U32 R5, RZ, RZ, -0x1 ;  /* 0xffffffffff057424 */ /* 0x000fe200078e00ff */
[----:B---3--:R-:W-:-:S04]  /*10f60*/  IADD3 R14, P1, R14, UR34, RZ ;  /* 0x000000220e0e7c10 */ /* 0x008fc8000ff3e0ff */
[----:B--2---:R-:W-:Y:S01]  /*10f70*/  IADD3.X R20, R20, UR14, RZ, P1, !PT ;  /* 0x0000000e14147c10 */ /* 0x004fe20008ffe4ff */
[----:B------:R0:W-:Y:S01]  /*10f80*/  STL [R1+0x88], R14 ;  /* 0x0000880e01007387 */ /* 0x0001e20000100800 */
[----:B------:R-:W-:-:S03]  /*10f90*/  ISETP.GE.U32.AND P0, PT, R14, UR8, PT ;  /* 0x000000080e007c0c */ /* 0x000fc6000bf06070 */
[----:B------:R0:W-:Y:S01]  /*10fa0*/  STL [R1+0x84], R20 ;  /* 0x0000841401007387 */ /* 0x0001e20000100800 */
[----:B------:R-:W-:-:S13]  /*10fb0*/  ISETP.GE.U32.AND.EX P0, PT, R20, UR9, PT, P0 ;  /* 0x0000000914007c0c */ /* 0x000fda000bf06100 */
[----:B0-----:R-:W-:Y:S05]  /*10fc0*/  @P0 BRA `(.L_x_235) ;  /* 0x0000000400500947 */ /* 0x001fea0003800000 */
[----:B------:R-:W-:Y:S01]  /*10fd0*/  ULDC.64 UR8, c[0x0][0x728] ;  /* 0x0001ca0000087ab9 */ /* 0x000fe20000000a00 */
[----:B------:R-:W0:Y:S01]  /*10fe0*/  S2R R13, SR_CTAID.X ;  /* 0x00000000000d7919 */ /* 0x000e220000002500 */
[----:B------:R-:W-:Y:S01]  /*10ff0*/  ISETP.NE.U32.AND P0, PT, RZ, UR8, PT ;  /* 0x00000008ff007c0c */ /* 0x000fe2000bf05070 */
[----:B------:R-:W-:Y:S01]  /*11000*/  ULDC UR11, c[0x0][0x730] ;  /* 0x0001cc00000b7ab9 */ /* 0x000fe20000000800 */
[----:B------:R-:W-:Y:S01]  /*11010*/  IMAD.MOV.U32 R2, RZ, RZ, R14 ;  /* 0x000000ffff027224 */ /* 0x000fe200078e000e */
[----:B------:R-:W1:Y:S01]  /*11020*/  S2R R10, SR_CTAID.Y ;  /* 0x00000000000a7919 */ /* 0x000e620000002600 */
[----:B------:R-:W-:Y:S01]  /*11030*/  ISETP.NE.AND.EX P0, PT, RZ, UR9, PT, P0 ;  /* 0x00000009ff007c0c */ /* 0x000fe2000bf05300 */
[----:B------:R-:W-:-:S12]  /*11040*/  IMAD.MOV.U32 R3, RZ, RZ, R20 ;  /* 0x000000ffff037224 */ /* 0x000fd800078e0014 */
[----:B------:R-:W-:Y:S05]  /*11050*/  @!P0 BRA `(.L_x_236) ;  /* 0x0000000000288947 */ /* 0x000fea0003800000 */
[----:B------:R-:W-:Y:S02]  /*11060*/  ULDC UR10, c[0x0][0x734] ;  /* 0x0001cd00000a7ab9 */ /* 0x000fe40000000800 */
[----:B------:R-:W-:-:S05]  /*11070*/  IADD3 R7, P0, R14, UR10, RZ ;  /* 0x0000000a0e077c10 */ /* 0x000fca000ff1e0ff */
[----:B------:R-:W-:-:S04]  /*11080*/  IMAD.X R15, RZ, RZ, R20, P0 ;  /* 0x000000ffff0f7224 */ /* 0x000fc800000e0614 */
[----:B------:R-:W-:-:S04]  /*11090*/  IMAD.WIDE.U32 R4, R15, UR8, RZ ;  /* 0x000000080f047c25 */ /* 0x000fc8000f8e00ff */
[----:B------:R-:W-:-:S04]  /*110a0*/  IMAD.WIDE.U32 R4, P0, R7, UR9, R4 ;  /* 0x0000000907047c25 */ /* 0x000fc8000f800004 */
[----:B------:R-:W-:-:S04]  /*110b0*/  IMAD.WIDE.U32 R6, R7, UR8, RZ ;  /* 0x0000000807067c25 */ /* 0x000fc8000f8e00ff */
[----:B------:R-:W-:Y:S01]  /*110c0*/  IMAD.X R3, RZ, RZ, RZ, P0 ;  /* 0x000000ffff037224 */ /* 0x000fe200000e06ff */
[----:B------:R-:W-:Y:S01]  /*110d0*/  IADD3 RZ, P0, R7, R4, RZ ;  /* 0x0000000407ff7210 */ /* 0x000fe20007f1e0ff */
[----:B------:R-:W-:-:S04]  /*110e0*/  IMAD.MOV.U32 R2, RZ, RZ, R5 ;  /* 0x000000ffff027224 */ /* 0x000fc800078e0005 */
[----:B------:R-:W-:-:S08]  /*110f0*/  IMAD.WIDE.U32.X R2, R15, UR9, R2, P0 ;  /* 0x000000090f027c25 */ /* 0x000fd000080e0402 */
.L_x_236:
[--C-:B------:R-:W-:Y:S01]  /*11100*/  SHF.R.U64 R6, R2, UR11, R3.reuse ;  /* 0x0000000b02067c19 */ /* 0x100fe20008001203 */
[----:B------:R-:W-:Y:S01]  /*11110*/  ULDC.64 UR8, c[0x0][0x720] ;  /* 0x0001c80000087ab9 */ /* 0x000fe20000000a00 */
[----:B------:R-:W-:Y:S01]  /*11120*/  SHF.R.U32.HI R2, RZ, UR11, R3 ;  /* 0x0000000bff027c19 */ /* 0x000fe20008011603 */
[----:B------:R-:W-:Y:S01]  /*11130*/  IMAD.MOV.U32 R3, RZ, RZ, R20 ;  /* 0x000000ffff037224 */ /* 0x000fe200078e0014 */
[----:B------:R-:W-:Y:S01]  /*11140*/  IADD3 R5, P0, RZ, -R6, RZ ;  /* 0x80000006ff057210 */ /* 0x000fe20007f1e0ff */
[----:B------:R-:W2:Y:S01]  /*11150*/  LDC R18, c[0x0][0x144] ;  /* 0x00005100ff127b82 */ /* 0x000ea20000000800 */
[----:B0-----:R-:W-:Y:S01]  /*11160*/  I2FP.F32.U32 R7, R13 ;  /* 0x0000000d00077245 */ /* 0x001fe20000201000 */
[----:B------:R-:W-:Y:S01]  /*11170*/  ULDC.64 UR16, c[0x0][0x740] ;  /* 0x0001d00000107ab9 */ /* 0x000fe20000000a00 */
[----:B------:R-:W-:Y:S01]  /*11180*/  IADD3.X R2, RZ, ~R2, RZ, P0, !PT ;  /* 0x80000002ff027210 */ /* 0x000fe200007fe4ff */
[----:B------:R-:W-:Y:S01]  /*11190*/  ULDC UR10, c[0x0][0x708] ;  /* 0x0001c200000a7ab9 */ /* 0x000fe20000000800 */
[----:B------:R-:W-:-:S03]  /*111a0*/  ISETP.NE.U32.AND P0, PT, RZ, UR16, PT ;  /* 0x00000010ff007c0c */ /* 0x000fc6000bf05070 */
[----:B------:R-:W-:Y:S01]  /*111b0*/  IMAD R4, R2, UR8, RZ ;  /* 0x0000000802047c24 */ /* 0x000fe2000f8e02ff */
[----:B------:R-:W0:Y:S01]  /*111c0*/  LDC R15, c[0x0][0x148] ;  /* 0x00005200ff0f7b82 */ /* 0x000e220000000800 */
[----:B------:R-:W-:Y:S01]  /*111d0*/  IMAD.MOV.U32 R2, RZ, RZ, R14 ;  /* 0x000000ffff027224 */ /* 0x000fe200078e000e */
[----:B------:R-:W-:-:S03]  /*111e0*/  ISETP.NE.AND.EX P0, PT, RZ, UR17, PT, P0 ;  /* 0x00000011ff007c0c */ /* 0x000fc6000bf05300 */
[----:B------:R-:W-:Y:S01]  /*111f0*/  IMAD.WIDE.U32 R2, R5, UR8, R2 ;  /* 0x0000000805027c25 */ /* 0x000fe2000f8e0002 */
[----:B------:R-:W-:-:S03]  /*11200*/  ULDC UR8, c[0x0][0x150] ;  /* 0x0000540000087ab9 */ /* 0x000fc60000000800 */
[----:B------:R-:W-:Y:S02]  /*11210*/  IMAD R5, R5, UR9, R4 ;  /* 0x0000000905057c24 */ /* 0x000fe4000f8e0204 */
[----:B------:R-:W-:Y:S01]  /*11220*/  FMUL R4, R7, UR8 ;  /* 0x0000000807047c20 */ /* 0x000fe20008400000 */
[----:B------:R-:W-:Y:S01]  /*11230*/  ULDC UR8, c[0x0][0x718] ;  /* 0x0001c60000087ab9 */ /* 0x000fe20000000800 */
[----:B------:R-:W-:Y:S01]  /*11240*/  ULDC UR9, c[0x0][0x154] ;  /* 0x0000550000097ab9 */ /* 0x000fe20000000800 */
[----:B------:R-:W-:-:S03]  /*11250*/  IMAD.IADD R3, R3, 0x1, R5 ;  /* 0x0000000103037824 */ /* 0x000fc600078e0205 */
[----:B------:R-:W3:Y:S02]  /*11260*/  F2I.U32.TRUNC.NTZ R4, R4 ;  /* 0x0000000400047305 */ /* 0x000ee4000020f000 */
[----:B------:R-:W-:Y:S02]  /*11270*/  SHF.R.U64 R7, R2, UR8, R3 ;  /* 0x0000000802077c19 */ /* 0x000fe40008001203 */
[----:B-1----:R-:W-:-:S05]  /*11280*/  I2FP.F32.U32 R2, R10 ;  /* 0x0000000a00027245 */ /* 0x002fca0000201000 */
[----:B------:R-:W-:Y:S01]  /*11290*/  FMUL R5, R2, UR9 ;  /* 0x0000000902057c20 */ /* 0x000fe20008400000 */
[----:B------:R-:W-:Y:S01]  /*112a0*/  SHF.R.U32.HI R2, RZ, UR8, R3 ;  /* 0x00000008ff027c19 */ /* 0x000fe20008011603 */
[----:B------:R-:W-:Y:S02]  /*112b0*/  ULDC UR8, c[0x0][0x758] ;  /* 0x0001d60000087ab9 */ /* 0x000fe40000000800 */
[----:B------:R1:W4:Y:S01]  /*112c0*/  F2I.U32.TRUNC.NTZ R19, R5 ;  /* 0x0000000500137305 */ /* 0x000322000020f000 */
[----:B------:R-:W-:Y:S01]  /*112d0*/  SHF.R.U64 R16, R7, UR10, R2 ;  /* 0x0000000a07107c19 */ /* 0x000fe20008001202 */
[----:B---3--:R-:W-:Y:S01]  /*112e0*/  IMAD.MOV R4, RZ, RZ, -R4 ;  /* 0x000000ffff047224 */ /* 0x008fe200078e0a04 */
[----:B------:R-:W-:-:S03]  /*112f0*/  SHF.R.U32.HI R3, RZ, UR10, R2 ;  /* 0x0000000aff037c19 */ /* 0x000fc60008011602 */
[----:B--2---:R-:W-:Y:S01]  /*11300*/  IMAD R13, R18, R4, R13 ;  /* 0x00000004120d7224 */ /* 0x004fe200078e020d */
[--C-:B------:R-:W-:Y:S02]  /*11310*/  SHF.R.U64 R14, R16, UR8, R3.reuse ;  /* 0x00000008100e7c19 */ /* 0x100fe40008001203 */
[----:B------:R-:W-:-:S03]  /*11320*/  SHF.R.U32.HI R17, RZ, UR8, R3 ;  /* 0x00000008ff117c19 */ /* 0x000fc60008011603 */
[----:B------:R-:W-:Y:S02]  /*11330*/  IMAD.MOV.U32 R2, RZ, RZ, R14 ;  /* 0x000000ffff027224 */ /* 0x000fe400078e000e */
[----:B------:R-:W-:Y:S01]  /*11340*/  IMAD.MOV.U32 R3, RZ, RZ, R17 ;  /* 0x000000ffff037224 */ /* 0x000fe200078e0011 */
[----:B01--4-:R-:W-:Y:S06]  /*11350*/  @!P0 BRA `(.L_x_237) ;  /* 0x0000000000288947 */ /* 0x013fec0003800000 */
[----:B------:R-:W-:Y:S02]  /*11360*/  ULDC UR8, c[0x0][0x74c] ;  /* 0x0001d30000087ab9 */ /* 0x000fe40000000800 */
[----:B------:R-:W-:-:S05]  /*11370*/  IADD3 R3, P0, R14, UR8, RZ ;  /* 0x000000080e037c10 */ /* 0x000fca000ff1e0ff */
[----:B------:R-:W-:-:S04]  /*11380*/  IMAD.X R17, RZ, RZ, R17, P0 ;  /* 0x000000ffff117224 */ /* 0x000fc800000e0611 */
[----:B------:R-:W-:-:S04]  /*11390*/  IMAD.WIDE.U32 R4, R17, UR16, RZ ;  /* 0x0000001011047c25 */ /* 0x000fc8000f8e00ff */
[----:B------:R-:W-:-:S04]  /*113a0*/  IMAD.WIDE.U32 R4, P0, R3, UR17, R4 ;  /* 0x0000001103047c25 */ /* 0x000fc8000f800004 */
[----:B------:R-:W-:Y:S01]  /*113b0*/  IMAD.WIDE.U32 R2, R3, UR16, RZ ;  /* 0x0000001003027c25 */ /* 0x000fe2000f8e00ff */
[----:B------:R-:W-:-:S04]  /*113c0*/  MOV R2, R5 ;  /* 0x0000000500027202 */ /* 0x000fc80000000f00 */
[----:B------:R-:W-:Y:S01]  /*113d0*/  IADD3 RZ, P1, R3, R4, RZ ;  /* 0x0000000403ff7210 */ /* 0x000fe20007f3e0ff */
[----:B------:R-:W-:-:S04]  /*113e0*/  IMAD.X R3, RZ, RZ, RZ, P0 ;  /* 0x000000ffff037224 */ /* 0x000fc800000e06ff */
[----:B------:R-:W-:-:S08]  /*113f0*/  IMAD.WIDE.U32.X R2, R17, UR17, R2, P1 ;  /* 0x0000001111027c25 */ /* 0x000fd000088e0402 */
.L_x_237:
[----:B------:R-:W-:Y:S01]  /*11400*/  ULDC UR8, c[0x0][0x748] ;  /* 0x0001d20000087ab9 */ /* 0x000fe20000000800 */
[----:B------:R-:W-:Y:S01]  /*11410*/  LOP3.LUT R16, R16, UR6, RZ, 0xc0, !PT ;  /* 0x0000000610107c12 */ /* 0x000fe2000f8ec0ff */
[----:B------:R-:W-:Y:S01]  /*11420*/  IMAD.MOV R19, RZ, RZ, -R19 ;  /* 0x000000ffff137224 */ /* 0x000fe200078e0a13 */
[----:B------:R-:W-:Y:S01]  /*11430*/  SHF.R.U64 R3, R2, UR8, R3 ;  /* 0x0000000802037c19 */ /* 0x000fe20008001203 */
[----:B------:R-:W-:Y:S01]  /*11440*/  ULDC UR8, c[0x0][0x738] ;  /* 0x0001ce0000087ab9 */ /* 0x000fe20000000800 */
[----:B------:R-:W-:Y:S01]  /*11450*/  LOP3.LUT R7, R7, UR4, RZ, 0xc0, !PT ;  /* 0x0000000407077c12 */ /* 0x000fe2000f8ec0ff */
[----:B------:R-:W-:Y:S01]  /*11460*/  @P3 IMAD R13, R15, R19, R10 ;  /* 0x000000130f0d3224 */ /* 0x000fe200078e020a */
[----:B------:R-:W-:Y:S01]  /*11470*/  ULDC UR9, c[0x0][0x710] ;  /* 0x0001c40000097ab9 */ /* 0x000fe20000000800 */
[----:B------:R-:W-:Y:S02]  /*11480*/  IMAD.MOV R5, RZ, RZ, -R3 ;  /* 0x000000ffff057224 */ /* 0x000fe400078e0a03 */
[----:B------:R-:W-:-:S02]  /*11490*/  IMAD R16, R3, UR5, R16 ;  /* 0x0000000503107c24 */ /* 0x000fc4000f8e0210 */
[----:B------:R-:W-:Y:S01]  /*114a0*/  IMAD R14, R5, UR8, R14 ;  /* 0x00000008050e7c24 */ /* 0x000fe2000f8e020e */
[----:B------:R-:W-:Y:S01]  /*114b0*/  ULDC UR8, c[0x0][0x700] ;  /* 0x0001c00000087ab9 */ /* 0x000fe20000000800 */
[----:B------:R-:W-:Y:S02]  /*114c0*/  IMAD R13, R16, UR9, R13 ;  /* 0x00000009100d7c24 */ /* 0x000fe4000f8e020d */
[----:B------:R-:W-:Y:S02]  /*114d0*/  IMAD R14, R14, UR8, R7 ;  /* 0x000000080e0e7c24 */ /* 0x000fe4000f8e0207 */
[----:B------:R-:W-:-:S03]  /*114e0*/  IMAD.MOV.U32 R2, RZ, RZ, 0x1 ;  /* 0x00000001ff027424 */ /* 0x000fc600078e00ff */
[----:B------:R-:W-:Y:S02]  /*114f0*/  SEL R7, R14, R13, !P3 ;  /* 0x0000000d0e077207 */ /* 0x000fe40005800000 */
[----:B------:R-:W-:-:S07]  /*11500*/  SEL R5, R13, R14, !P3 ;  /* 0x0000000e0d057207 */ /* 0x000fce0005800000 */
.L_x_235:
[----:B------:R-:W-:Y:S05]  /*11510*/  BSYNC B1 ;  /* 0x0000000000017941 */ /* 0x000fea0003800000 */
.L_x_234:
[----:B------:R-:W-:-:S13]  /*11520*/  LOP3.LUT P0, RZ, R2, 0xff, RZ, 0xc0, !PT ;  /* 0x000000ff02ff7812 */ /* 0x000fda000780c0ff */
[----:B------:R-:W-:Y:S05]  /*11530*/  @P0 BRA `(.L_x_238) ;  /* 0xfffffff000e80947 */ /* 0x000fea000383ffff */
[----:B------:R-:W-:Y:S05]  /*11540*/  BSYNC B0 ;  /* 0x0000000000007941 */ /* 0x000fea0003800000 */
.L_x_227:
[----:B------:R-:W-:-:S03]  /*11550*/  UMOV UR8, 0xffffffff ;  /* 0xffffffff00087882 */ /* 0x000fc60000000000 */
[----:B------:R-:W-:Y:S05]  /*11560*/  BRA.DIV UR8, `(.L_x_239) ;  /* 0x00000006082c7947 */ /* 0x000fea000b800000 */
[----:B------:R-:W-:-:S13]  /*11570*/  ELECT P0, URZ, PT ;  /* 0x00000000003f782f */ /* 0x000fda0003800000 */
.L_x_254:
[----:B------:R-:W-:Y:S04]  /*11580*/  BSSY B0, `(.L_x_240) ;  /* 0x0000035000007945 */ /* 0x000fe80003800000 */
[----:B------:R-:W-:Y:S05]  /*11590*/  @!P0 BRA `(.L_x_241) ;  /* 0x0000000000cc8947 */ /* 0x000fea0003800000 */
[----:B------:R-:W-:-:S04]  /*115a0*/  ULOP3.LUT UR8, UR13, 0x2, URZ, 0xfc, !UPT ;  /* 0x000000020d087892 */ /* 0x000fc8000f8efc3f */
[----:B------:R-:W-:-:S06]  /*115b0*/  UISETP.NE.AND UP0, UPT, UR8, 0x3, UPT ;  /* 0x000000030800788c */ /* 0x000fcc000bf05270 */
[----:B------:R-:W-:-:S13]  /*115c0*/  PLOP3.LUT P0, PT, PT, PT, UP0, 0x80, 0x0 ;  /* 0x000000000000781c */ /* 0x000fda0003f0f008 */
[----:B------:R-:W-:Y:S05]  /*115d0*/  @!P0 BRA `(.L_x_242) ;  /* 0x0000000000048947 */ /* 0x000fea0003800000 */
[----:B------:R-:W-:Y:S01]  /*115e0*/  BPT.TRAP 0x1 ;  /* 0x000000040000795c */ /* 0x000fe20000300000 */
.L_x_242:
[----:B------:R-:W0:Y:S01]  /*115f0*/  S2R R3, SR_CgaCtaId ;  /* 0x0000000000037919 */ /* 0x000e220000008800 */
[----:B------:R-:W-:Y:S02]  /*11600*/  MOV R0, 0x400 ;  /* 0x0000040000007802 */ /* 0x000fe40000000f00 */
[----:B------:R-:W-:Y:S02]  /*11610*/  SHF.L.U32 R2, R9, 0x1f, RZ ;  /* 0x0000001f09027819 */ /* 0x000fe400000006ff */
[----:B0-----:R-:W-:-:S05]  /*11620*/  LEA R3, R3, R0, 0x18 ;  /* 0x0000000003037211 */ /* 0x001fca00078ec0ff */
[----:B------:R-:W-:-:S04]  /*11630*/  VIADD R3, R3, 0x28 ;  /* 0x0000002803037836 */ /* 0x000fc80000000000 */
[C---:B------:R-:W-:Y:S02]  /*11640*/  IMAD R5, R12.reuse, 0x8, R3 ;  /* 0x000000080c057824 */ /* 0x040fe400078e0203 */
[----:B------:R-:W-:Y:S02]  /*11650*/  VIADD R12, R12, 0x1 ;  /* 0x000000010c0c7836 */ /* 0x000fe40000000000 */
[----:B------:R-:W0:Y:S03]  /*11660*/  SYNCS.PHASECHK.TRANS64.TRYWAIT P0, [R5+URZ], R2 ;  /* 0x00000002050075a7 */ /* 0x000e26000800017f */
[----:B------:R-:W-:-:S04]  /*11670*/  ISETP.NE.AND P1, PT, R12, 0x5, PT ;  /* 0x000000050c00780c */ /* 0x000fc80003f25270 */
[----:B------:R-:W-:Y:S02]  /*11680*/  SEL R0, RZ, 0x1, P1 ;  /* 0x00000001ff007807 */ /* 0x000fe40000800000 */
[----:B------:R-:W-:Y:S02]  /*11690*/  SEL R12, R12, RZ, P1 ;  /* 0x000000ff0c0c7207 */ /* 0x000fe40000800000 */
[----:B------:R-:W-:-:S03]  /*116a0*/  LOP3.LUT R9, R9, R0, RZ, 0x3c, !PT ;  /* 0x0000000009097212 */ /* 0x000fc600078e3cff */
[----:B------:R-:W-:Y:S01]  /*116b0*/  IMAD R7, R12, 0x8, R3 ;  /* 0x000000080c077824 */ /* 0x000fe200078e0203 */
[----:B------:R-:W-:Y:S01]  /*116c0*/  SHF.L.U32 R4, R9, 0x1f, RZ ;  /* 0x0000001f09047819 */ /* 0x000fe200000006ff */
[----:B0-----:R-:W-:Y:S06]  /*116d0*/  @!P0 BRA `(.L_x_243) ;  /* 0x0000000000f08947 */ /* 0x001fec0003800000 */
.L_x_255:
[----:B------:R-:W1:Y:S01]  /*116e0*/  SYNCS.PHASECHK.TRANS64.TRYWAIT P0, [R7+URZ], R4 ;  /* 0x00000004070075a7 */ /* 0x000e62000800017f */
[----:B------:R-:W-:-:S05]  /*116f0*/  VIADD R0, R12, 0x1 ;  /* 0x000000010c007836 */ /* 0x000fca0000000000 */
[----:B------:R-:W-:-:S04]  /*11700*/  ISETP.NE.AND P1, PT, R0, 0x5, PT ;  /* 0x000000050000780c */ /* 0x000fc80003f25270 */
[----:B0-----:R-:W-:Y:S02]  /*11710*/  SEL R2, RZ, 0x1, P1 ;  /* 0x00000001ff027807 */ /* 0x001fe40000800000 */
[----:B------:R-:W-:Y:S02]  /*11720*/  SEL R0, R0, RZ, P1 ;  /* 0x000000ff00007207 */ /* 0x000fe40000800000 */
[----:B------:R-:W-:Y:S02]  /*11730*/  LOP3.LUT R9, R9, R2, RZ, 0x3c, !PT ;  /* 0x0000000209097212 */ /* 0x000fe400078e3cff */
[----:B------:R-:W-:Y:S02]  /*11740*/  LEA R6, R0, R3, 0x3 ;  /* 0x0000000300067211 */ /* 0x000fe400078e18ff */
[----:B------:R-:W-:Y:S01]  /*11750*/  SHF.L.U32 R5, R9, 0x1f, RZ ;  /* 0x0000001f09057819 */ /* 0x000fe200000006ff */
[----:B-1----:R-:W-:Y:S06]  /*11760*/  @!P0 BRA `(.L_x_244) ;  /* 0x0000000000e08947 */ /* 0x002fec0003800000 */
.L_x_256:
[----:B------:R-:W1:Y:S01]  /*11770*/  SYNCS.PHASECHK.TRANS64.TRYWAIT P0, [R6+URZ], R5 ;  /* 0x00000005060075a7 */ /* 0x000e62000800017f */
[----:B------:R-:W-:-:S05]  /*11780*/  VIADD R0, R0, 0x1 ;  /* 0x0000000100007836 */ /* 0x000fca0000000000 */
[----:B------:R-:W-:-:S04]  /*11790*/  ISETP.NE.AND P1, PT, R0, 0x5, PT ;  /* 0x000000050000780c */ /* 0x000fc80003f25270 */
[----:B------:R-:W-:Y:S02]  /*117a0*/  SEL R2, RZ, 0x1, P1 ;  /* 0x00000001ff027807 */ /* 0x000fe40000800000 */
[----:B------:R-:W-:Y:S02]  /*117b0*/  SEL R0, R0, RZ, P1 ;  /* 0x000000ff00007207 */ /* 0x000fe40000800000 */
[----:B------:R-:W-:-:S03]  /*117c0*/  LOP3.LUT R9, R9, R2, RZ, 0x3c, !PT ;  /* 0x0000000209097212 */ /* 0x000fc600078e3cff */
[----:B0-----:R-:W-:Y:S01]  /*117d0*/  IMAD R7, R0, 0x8, R3 ;  /* 0x0000000800077824 */ /* 0x001fe200078e0203 */
[----:B------:R-:W-:Y:S01]  /*117e0*/  SHF.L.U32 R4, R9, 0x1f, RZ ;  /* 0x0000001f09047819 */ /* 0x000fe200000006ff */
[----:B-1----:R-:W-:Y:S06]  /*117f0*/  @!P0 BRA `(.L_x_245) ;  /* 0x0000000000d08947 */ /* 0x002fec0003800000 */
.L_x_257:
[----:B------:R-:W1:Y:S01]  /*11800*/  SYNCS.PHASECHK.TRANS64.TRYWAIT P0, [R7+URZ], R4 ;  /* 0x00000004070075a7 */ /* 0x000e62000800017f */
[----:B------:R-:W-:-:S05]  /*11810*/  VIADD R0, R0, 0x1 ;  /* 0x0000000100007836 */ /* 0x000fca0000000000 */
[----:B------:R-:W-:-:S04]  /*11820*/  ISETP.NE.AND P1, PT, R0, 0x5, PT ;  /* 0x000000050000780c */ /* 0x000fc80003f25270 */
[----:B------:R-:W-:Y:S02]  /*11830*/  SEL R2, RZ, 0x1, P1 ;  /* 0x00000001ff027807 */ /* 0x000fe40000800000 */
[----:B------:R-:W-:Y:S02]  /*11840*/  SEL R0, R0, RZ, P1 ;  /* 0x000000ff00007207 */ /* 0x000fe40000800000 */
[----:B------:R-:W-:Y:S01]  /*11850*/  LOP3.LUT R2, R9, R2, RZ, 0x3c, !PT ;  /* 0x0000000209027212 */ /* 0x000fe200078e3cff */
[----:B-1----:R-:W-:Y:S06]  /*11860*/  @!P0 BRA `(.L_x_246) ;  /* 0x0000000000c88947 */ /* 0x002fec0003800000 */
.L_x_258:
[----:B------:R-:W-:Y:S01]  /*11870*/  IMAD R3, R0, 0x8, R3 ;  /* 0x0000000800037824 */ /* 0x000fe200078e0203 */
[----:B------:R-:W-:-:S07]  /*11880*/  SHF.L.U32 R0, R2, 0x1f, RZ ;  /* 0x0000001f02007819 */ /* 0x000fce00000006ff */
.L_x_247:
[----:B--2---:R2:W3:Y:S02]  /*11890*/  SYNCS.PHASECHK.TRANS64.TRYWAIT P0, [R3+URZ], R0 ;  /* 0x00000000030075a7 */ /* 0x0044e4000800017f */
[----:B---3--:R-:W-:Y:S05]  /*118a0*/  @!P0 NANOSLEEP.SYNCS 0x989680 ;  /* 0x009896800000895d */ /* 0x008fea0003900000 */
[----:B------:R-:W3:Y:S02]  /*118b0*/  @!P0 SYNCS.PHASECHK.TRANS64 P0, [R3+URZ], R0 ;  /* 0x00000000030085a7 */ /* 0x000ee4000800007f */
[----:B---3--:R-:W-:Y:S05]  /*118c0*/  @!P0 BRA `(.L_x_247) ;  /* 0xfffffffc00f08947 */ /* 0x008fea000383ffff */
.L_x_241:
[----:B------:R-:W-:Y:S05]  /*118d0*/  BSYNC B0 ;  /* 0x0000000000007941 */ /* 0x000fea0003800000 */
.L_x_240:
[----:B------:R-:W-:Y:S05]  /*118e0*/  EXIT ;  /* 0x000000000000794d */ /* 0x000fea0003800000 */
.L_x_21:
[----:B-1----:R-:W-:-:S04]  /*118f0*/  IMAD.U32 R153, RZ, RZ, UR8 ;  /* 0x00000008ff997e24 */ /* 0x002fc8000f8e00ff */
[----:B------:R1:W2:Y:S03]  /*11900*/  SYNCS.PHASECHK.TRANS64.TRYWAIT P0, [R153+URZ], R152 ;  /* 0x00000098990075a7 */ /* 0x0002a6000800017f */
[----:B--2---:R-:W-:Y:S05]  /*11910*/  @!P0 NANOSLEEP.SYNCS 0x989680 ;  /* 0x009896800000895d */ /* 0x004fea0003900000 */
[----:B------:R-:W2:Y:S02]  /*11920*/  @!P0 SYNCS.PHASECHK.TRANS64 P0, [R153+URZ], R152 ;  /* 0x00000098990085a7 */ /* 0x000ea4000800007f */
[----:B--2---:R-:W-:Y:S05]  /*11930*/  @!P0 BRA `(.L_x_21) ;  /* 0xfffffffc00ec8947 */ /* 0x004fea000383ffff */
[----:B------:R-:W-:Y:S05]  /*11940*/  BRA `(.L_x_20) ;  /* 0xffffff0400747947 */ /* 0x000fea000383ffff */
.L_x_228:
[----:B------:R-:W-:Y:S01]  /*11950*/  BSSY B1, `(.L_x_248) ;  /* 0x0000006000017945 */ /* 0x000fe20003800000 */
[----:B------:R-:W-:-:S07]  /*11960*/  IMAD.MOV.U32 R2, RZ, RZ, -0x1 ;  /* 0xffffffffff027424 */ /* 0x000fce00078e00ff */
[----:B------:R-:W-:Y:S05]  /*11970*/  WARPSYNC.COLLECTIVE R2, `(.L_x_249) ;  /* 0x00000000020c7348 */ /* 0x000fea0003c00000 */
[----:B------:R-:W-:Y:S02]  /*11980*/  ELECT P0, UR62, PT ;  /* 0x00000000003e782f */ /* 0x000fe40003800000 */
[----:B------:R-:W-:Y:S01]  /*11990*/  MOV R2, UR62 ;  /* 0x0000003e00027c02 */ /* 0x000fe20008000f00 */
[----:B------:R-:W-:Y:S10]  /*119a0*/  ENDCOLLECTIVE ;  /* 0x000000000000791b */ /* 0x000ff40003800000 */
.L_x_249:
[----:B------:R-:W-:Y:S05]  /*119b0*/  BSYNC B1 ;  /* 0x0000000000017941 */ /* 0x000fea0003800000 */
.L_x_248:
[----:B------:R-:W-:Y:S05]  /*119c0*/  BRA `(.L_x_250) ;  /* 0xffffffec00d07947 */ /* 0x000fea000383ffff */
.L_x_231:
[----:B0-----:R0:W2:Y:S02]  /*119d0*/  SYNCS.PHASECHK.TRANS64.TRYWAIT P0, [R13+URZ+0x28], R4 ;  /* 0x000028040d0075a7 */ /* 0x0010a4000800017f */
[----:B--2---:R-:W-:Y:S05]  /*119e0*/  @!P0 NANOSLEEP.SYNCS 0x989680 ;  /* 0x009896800000895d */ /* 0x004fea0003900000 */
[----:B------:R-:W2:Y:S02]  /*119f0*/  @!P0 SYNCS.PHASECHK.TRANS64 P0, [R13+URZ+0x28], R4 ;  /* 0x000028040d0085a7 */ /* 0x000ea4000800007f */
[----:B--2---:R-:W-:Y:S05]  /*11a00*/  @!P0 BRA `(.L_x_231) ;  /* 0xfffffffc00f08947 */ /* 0x004fea000383ffff */
[----:B------:R-:W-:Y:S05]  /*11a10*/  BRA `(.L_x_251) ;  /* 0xfffffff000187947 */ /* 0x000fea000383ffff */
.L_x_239:
[----:B------:R-:W-:Y:S01]  /*11a20*/  BSSY B0, `(.L_x_252) ;  /* 0x0000006000007945 */ /* 0x000fe20003800000 */
[----:B------:R-:W-:-:S07]  /*11a30*/  IMAD.MOV.U32 R2, RZ, RZ, -0x1 ;  /* 0xffffffffff027424 */ /* 0x000fce00078e00ff */
[----:B------:R-:W-:Y:S05]  /*11a40*/  WARPSYNC.COLLECTIVE R2, `(.L_x_253) ;  /* 0x00000000020c7348 */ /* 0x000fea0003c00000 */
[----:B------:R-:W-:Y:S02]  /*11a50*/  ELECT P0, UR62, PT ;  /* 0x00000000003e782f */ /* 0x000fe40003800000 */
[----:B------:R-:W-:Y:S01]  /*11a60*/  MOV R2, UR62 ;  /* 0x0000003e00027c02 */ /* 0x000fe20008000f00 */
[----:B------:R-:W-:Y:S10]  /*11a70*/  ENDCOLLECTIVE ;  /* 0x000000000000791b */ /* 0x000ff40003800000 */
.L_x_253:
[----:B------:R-:W-:Y:S05]  /*11a80*/  BSYNC B0 ;  /* 0x0000000000007941 */ /* 0x000fea0003800000 */
.L_x_252:
[----:B------:R-:W-:Y:S05]  /*11a90*/  BRA `(.L_x_254) ;  /* 0xfffffff800b87947 */ /* 0x000fea000383ffff */
.L_x_243:
[----:B0-----:R0:W1:Y:S02]  /*11aa0*/  SYNCS.PHASECHK.TRANS64.TRYWAIT P0, [R5+URZ], R2 ;  /* 0x00000002050075a7 */ /* 0x001064000800017f */
[----:B-1----:R-:W-:Y:S05]  /*11ab0*/  @!P0 NANOSLEEP.SYNCS 0x989680 ;  /* 0x009896800000895d */ /* 0x002fea0003900000 */
[----:B------:R-:W1:Y:S02]  /*11ac0*/  @!P0 SYNCS.PHASECHK.TRANS64 P0, [R5+URZ], R2 ;  /* 0x00000002050085a7 */ /* 0x000e64000800007f */
[----:B-1----:R-:W-:Y:S05]  /*11ad0*/  @!P0 BRA `(.L_x_243) ;  /* 0xfffffffc00f08947 */ /* 0x002fea000383ffff */
[----:B------:R-:W-:Y:S05]  /*11ae0*/  BRA `(.L_x_255) ;  /* 0xfffffff800fc7947 */ /* 0x000fea000383ffff */
.L_x_244:
[----:B0-----:R0:W1:Y:S02]  /*11af0*/  SYNCS.PHASECHK.TRANS64.TRYWAIT P0, [R7+URZ], R4 ;  /* 0x00000004070075a7 */ /* 0x001064000800017f */
[----:B-1----:R-:W-:Y:S05]  /*11b00*/  @!P0 NANOSLEEP.SYNCS 0x989680 ;  /* 0x009896800000895d */ /* 0x002fea0003900000 */
[----:B------:R-:W1:Y:S02]  /*11b10*/  @!P0 SYNCS.PHASECHK.TRANS64 P0, [R7+URZ], R4 ;  /* 0x00000004070085a7 */ /* 0x000e64000800007f */
[----:B-1----:R-:W-:Y:S05]  /*11b20*/  @!P0 BRA `(.L_x_244) ;  /* 0xfffffffc00f08947 */ /* 0x002fea000383ffff */
[----:B------:R-:W-:Y:S05]  /*11b30*/  BRA `(.L_x_256) ;  /* 0xfffffffc000c7947 */ /* 0x000fea000383ffff */
.L_x_245:
[----:B0-----:R0:W1:Y:S02]  /*11b40*/  SYNCS.PHASECHK.TRANS64.TRYWAIT P0, [R6+URZ], R5 ;  /* 0x00000005060075a7 */ /* 0x001064000800017f */
[----:B-1----:R-:W-:Y:S05]  /*11b50*/  @!P0 NANOSLEEP.SYNCS 0x989680 ;  /* 0x009896800000895d */ /* 0x002fea0003900000 */
[----:B------:R-:W1:Y:S02]  /*11b60*/  @!P0 SYNCS.PHASECHK.TRANS64 P0, [R6+URZ], R5 ;  /* 0x00000005060085a7 */ /* 0x000e64000800007f */
[----:B-1----:R-:W-:Y:S05]  /*11b70*/  @!P0 BRA `(.L_x_245) ;  /* 0xfffffffc00f08947 */ /* 0x002fea000383ffff */
[----:B------:R-:W-:Y:S05]  /*11b80*/  BRA `(.L_x_257) ;  /* 0xfffffffc001c7947 */ /* 0x000fea000383ffff */
.L_x_246:
[----:B-1----:R1:W2:Y:S02]  /*11b90*/  SYNCS.PHASECHK.TRANS64.TRYWAIT P0, [R7+URZ], R4 ;  /* 0x00000004070075a7 */ /* 0x0022a4000800017f */
[----:B--2---:R-:W-:Y:S05]  /*11ba0*/  @!P0 NANOSLEEP.SYNCS 0x989680 ;  /* 0x009896800000895d */ /* 0x004fea0003900000 */
[----:B------:R-:W2:Y:S02]  /*11bb0*/  @!P0 SYNCS.PHASECHK.TRANS64 P0, [R7+URZ], R4 ;  /* 0x00000004070085a7 */ /* 0x000ea4000800007f */
[----:B--2---:R-:W-:Y:S05]  /*11bc0*/  @!P0 BRA `(.L_x_246) ;  /* 0xfffffffc00f08947 */ /* 0x004fea000383ffff */
[----:B------:R-:W-:Y:S05]  /*11bd0*/  BRA `(.L_x_258) ;  /* 0xfffffffc00247947 */ /* 0x000fea000383ffff */
.L_x_259:
[----:B------:R-:W-:-:S00]  /*11be0*/  BRA `(.L_x_259) ;  /* 0xfffffffc00fc7947 */ /* 0x000fc0000383ffff */
[----:B------:R-:W-:-:S00]  /*11bf0*/  NOP ;  /* 0x0000000000007918 */ /* 0x000fc00000000000 */
        /* <DEDUP_REMOVED lines=8> */
.L_x_260:


//--------------------- .nv.shared._ZN7cutlass13device_kernelINS_4gemm6kernel13GemmUniversalIN4cute5tupleIJiiiiEEENS1_10collective13CollectiveMmaINS1_43MainloopSm90TmaGmmaWarpSpecializedSparseFP8ILi5ENS5_IJNS4_1CILi2EEENSA_ILi1EEESC_EEENS1_35KernelTmaWarpSpecializedCooperativeEEENS5_IJNSA_ILi128EEENSA_ILi256EEESG_EEENS_12float_e4m3_tENS5_IJNS4_6LayoutINS5_IJiNS5_IJSB_iEEEiEEENS5_IJlNS5_IJSC_SB_EEElEEEEENSK_INS5_IJNS5_IJNSA_ILi64EEEiEEENS5_IJSG_iEEEiEEENS5_IJNS5_IJSG_NSA_ILi8192EEEEEENS5_IJSC_lEEElEEEEEEEESJ_NS5_IJlSC_lEEENS4_8TiledMMAINS4_8MMA_AtomIJNS4_4SM904GMMA6SPARSE32GMMA_64x256x64_F32E4M3E4M3_SS_TNILNS14_7ScaleInE1ELS17_1ELNS14_9SparseSelE0EEEEEENSK_ISD_NS5_IJSC_NSA_ILi0EEES1B_EEEEENS5_IJNS4_10UnderscoreES1E_S1E_EEEEENS4_13SM90_TMA_LOADENS4_14ComposedLayoutINS4_7SwizzleILi2ELi4ELi3EEENS4_25smem_sparse_ptr_flag_bitsILi2ELi8EEENSK_INS5_IJNS5_IJSC_NSA_ILi8EEEEEENS5_IJSB_SQ_EEEEEENS5_IJNS5_IJS1B_SG_EEESN_EEEEEEEvNS4_8identityENS4_23SM90_TMA_LOAD_MULTICASTENS1I_INS1J_ILi3ELi4ELi3EEENS4_18smem_ptr_flag_bitsILi8EEENSK_INS5_IJS1N_SG_EEENS5_IJSG_SC_EEEEEEEvS1V_EENS_8epilogue10collective6detail29Sm90TmaWarpSpecializedAdapterINS26_15DefaultEpilogueIfNS5_IJSC_llEEES2A_NS25_6thread17LinearCombinationIfLi1EffLNS2B_9ScaleType4KindE0ELNS_15FloatRoundStyleE2EfEENS1_15EpilogueDefaultEEEEEvvEEEEvNT_6ParamsE --------------------------
	.section	.nv.shared._ZN7cutlass13device_kernelINS_4gemm6kernel13GemmUniversalIN4cute5tupleIJiiiiEEENS1_10collective13CollectiveMmaINS1_43MainloopSm90TmaGmmaWarpSpecializedSparseFP8ILi5ENS5_IJNS4_1CILi2EEENSA_ILi1EEESC_EEENS1_35KernelTmaWarpSpecializedCooperativeEEENS5_IJNSA_ILi128EEENSA_ILi256EEESG_EEENS_12float_e4m3_tENS5_IJNS4_6LayoutINS5_IJiNS5_IJSB_iEEEiEEENS5_IJlNS5_IJSC_SB_EEElEEEEENSK_INS5_IJNS5_IJNSA_ILi64EEEiEEENS5_IJSG_iEEEiEEENS5_IJNS5_IJSG_NSA_ILi8192EEEEEENS5_IJSC_lEEElEEEEEEEESJ_NS5_IJlSC_lEEENS4_8TiledMMAINS4_8MMA_AtomIJNS4_4SM904GMMA6SPARSE32GMMA_64x256x64_F32E4M3E4M3_SS_TNILNS14_7ScaleInE1ELS17_1ELNS14_9SparseSelE0EEEEEENSK_ISD_NS5_IJSC_NSA_ILi0EEES1B_EEEEENS5_IJNS4_10UnderscoreES1E_S1E_EEEEENS4_13SM90_TMA_LOADENS4_14ComposedLayoutINS4_7SwizzleILi2ELi4ELi3EEENS4_25smem_sparse_ptr_flag_bitsILi2ELi8EEENSK_INS5_IJNS5_IJSC_NSA_ILi8EEEEEENS5_IJSB_SQ_EEEEEENS5_IJNS5_IJS1B_SG_EEESN_EEEEEEEvNS4_8identityENS4_23SM90_TMA_LOAD_MULTICASTENS1I_INS1J_ILi3ELi4ELi3EEENS4_18smem_ptr_flag_bitsILi8EEENSK_INS5_IJS1N_SG_EEENS5_IJSG_SC_EEEEEEEvS1V_EENS_8epilogue10collective6detail29Sm90TmaWarpSpecializedAdapterINS26_15DefaultEpilogueIfNS5_IJSC_llEEES2A_NS25_6thread17LinearCombinationIfLi1EffLNS2B_9ScaleType4KindE0ELNS_15FloatRoundStyleE2EfEENS1_15EpilogueDefaultEEEEEvvEEEEvNT_6ParamsE,"aw",@nobits
	.sectionflags	@""
	.align	16
	.zero		1024


//--------------------- .nv.shared.reserved.0     --------------------------
	.section	.nv.shared.reserved.0,"aw",@nobits
	.weak		__nv_reservedSMEM_offset_0_alias
	.size		__nv_reservedSMEM_offset_0_alias, 0, 0
	.other		__nv_reservedSMEM_offset_0_alias,@"STO_CUDA_RESERVED_SHARED STV_DEFAULT"
__nv_reservedSMEM_offset_0_alias:
	.zero		0


//--------------------- .nv.global                --------------------------
	.section	.nv.global,"aw",@nobits
.nv.global:
	.type		_ZN39_INTERNAL_2009b0bf_4_k_cu_fff86ebe_27944cute1_E,@object
	.size		_ZN39_INTERNAL_2009b0bf_4_k_cu_fff86ebe_27944cute1_E,(_ZN39_INTERNAL_2009b0bf_4_k_cu_fff86ebe_27944cuda3std3__45__cpo6cbeginE - _ZN39_INTERNAL_2009b0bf_4_k_cu_fff86ebe_27944cute1_E)
_ZN39_INTERNAL_2009b0bf_4_k_cu_fff86ebe_27944cute1_E:
	.zero		1
	.type		_ZN39_INTERNAL_2009b0bf_4_k_cu_fff86ebe_27944cuda3std3__45__cpo6cbeginE,@object
	.size		_ZN39_INTERNAL_2009b0bf_4_k_cu_fff86ebe_27944cuda3std3__45__cpo6cbeginE,(_ZN39_INTERNAL_2009b0bf_4_k_cu_fff86ebe_27944cuda3std3__48in_placeE - _ZN39_INTERNAL_2009b0bf_4_k_cu_fff86ebe_27944cuda3std3__45__cpo6cbeginE)
_ZN39_INTERNAL_2009b0bf_4_k_cu_fff86ebe_27944cuda3std3__45__cpo6cbeginE:
	.zero		1
	.type		_ZN39_INTERNAL_2009b0bf_4_k_cu_fff86ebe_27944cuda3std3__48in_placeE,@object
	.size		_ZN39_INTERNAL_2009b0bf_4_k_cu_fff86ebe_27944cuda3std3__48in_placeE,(_ZN39_INTERNAL_2009b0bf_4_k_cu_fff86ebe_27944cuda3std6ranges3__45__cpo9iter_moveE - _ZN39_INTERNAL_2009b0bf_4_k_cu_fff86ebe_27944cuda3std3__48in_placeE)
_ZN39_INTERNAL_2009b0bf_4_k_cu_fff86ebe_27944cuda3std3__48in_placeE:
	.zero		1
	.type		_ZN39_INTERNAL_2009b0bf_4_k_cu_fff86ebe_27944cuda3std6ranges3__45__cpo9iter_moveE,@object
	.size		_ZN39_INTERNAL_2009b0bf_4_k_cu_fff86ebe_27944cuda3std6ranges3__45__cpo9iter_moveE,(_ZN39_INTERNAL_2009b0bf_4_k_cu_fff86ebe_27944cuda3std3__45__cpo5beginE - _ZN39_INTERNAL_2009b0bf_4_k_cu_fff86ebe_27944cuda3std6ranges3__45__cpo9iter_moveE)
_ZN39_INTERNAL_2009b0bf_4_k_cu_fff86ebe_27944cuda3std6ranges3__45__cpo9iter_moveE:
	.zero		1
	.type		_ZN39_INTERNAL_2009b0bf_4_k_cu_fff86ebe_27944cuda3std3__45__cpo5beginE,@object
	.size		_ZN39_INTERNAL_2009b0bf_4_k_cu_fff86ebe_27944cuda3std3__45__cpo5beginE,(_ZN39_INTERNAL_2009b0bf_4_k_cu_fff86ebe_27944cuda3std3__441_GLOBAL__N__2009b0bf_4_k_cu_fff86ebe_27946ignoreE - _ZN39_INTERNAL_2009b0bf_4_k_cu_fff86ebe_27944cuda3std3__45__cpo5beginE)
_ZN39_INTERNAL_2009b0bf_4_k_cu_fff86ebe_27944cuda3std3__45__cpo5beginE:
	.zero		1
	.type		_ZN39_INTERNAL_2009b0bf_4_k_cu_fff86ebe_27944cuda3std3__441_GLOBAL__N__2009b0bf_4_k_cu_fff86ebe_27946ignoreE,@object
	.size		_ZN39_INTERNAL_2009b0bf_4_k_cu_fff86ebe_27944cuda3std3__441_GLOBAL__N__2009b0bf_4_k_cu_fff86ebe_27946ignoreE,(_ZN39_INTERNAL_2009b0bf_4_k_cu_fff86ebe_27944cute7productE - _ZN39_INTERNAL_2009b0bf_4_k_cu_fff86ebe_27944cuda3std3__441_GLOBAL__N__2009b0bf_4_k_cu_fff86ebe_27946ignoreE)
_ZN39_INTERNAL_2009b0bf_4_k_cu_fff86ebe_27944cuda3std3__441_GLOBAL__N__2009b0bf_4_k_cu_fff86ebe_27946ignoreE:
	.zero		1
	.type		_ZN39_INTERNAL_2009b0bf_4_k_cu_fff86ebe_27944cute7productE,@object
	.size		_ZN39_INTERNAL_2009b0bf_4_k_cu_fff86ebe_27944cute7productE,(_ZN39_INTERNAL_2009b0bf_4_k_cu_fff86ebe_27944cuda3std3__45__cpo3endE - _ZN39_INTERNAL_2009b0bf_4_k_cu_fff86ebe_27944cute7productE)
_ZN39_INTERNAL_2009b0bf_4_k_cu_fff86ebe_27944cute7productE:
	.zero		1
	.type		_ZN39_INTERNAL_2009b0bf_4_k_cu_fff86ebe_27944cuda3std3__45__cpo3endE,@object
	.size		_ZN39_INTERNAL_2009b0bf_4_k_cu_fff86ebe_27944cuda3std3__45__cpo3endE,(_ZN39_INTERNAL_2009b0bf_4_k_cu_fff86ebe_27944cuda3std3__419piecewise_constructE - _ZN39_INTERNAL_2009b0bf_4_k_cu_fff86ebe_27944cuda3std3__45__cpo3endE)
_ZN39_INTERNAL_2009b0bf_4_k_cu_fff86ebe_27944cuda3std3__45__cpo3endE:
	.zero		1
	.type		_ZN39_INTERNAL_2009b0bf_4_k_cu_fff86ebe_27944cuda3std3__419piecewise_constructE,@object
	.size		_ZN39_INTERNAL_2009b0bf_4_k_cu_fff86ebe_27944cuda3std3__419piecewise_constructE,(_ZN39_INTERNAL_2009b0bf_4_k_cu_fff86ebe_27944cuda3std3__45__cpo4cendE - _ZN39_INTERNAL_2009b0bf_4_k_cu_fff86ebe_27944cuda3std3__419piecewise_constructE)
_ZN39_INTERNAL_2009b0bf_4_k_cu_fff86ebe_27944cuda3std3__419piecewise_constructE:
	.zero		1
	.type		_ZN39_INTERNAL_2009b0bf_4_k_cu_fff86ebe_27944cuda3std3__45__cpo4cendE,@object
	.size		_ZN39_INTERNAL_2009b0bf_4_k_cu_fff86ebe_27944cuda3std3__45__cpo4cendE,(_ZN39_INTERNAL_2009b0bf_4_k_cu_fff86ebe_27944cuda3std6ranges3__45__cpo4swapE - _ZN39_INTERNAL_2009b0bf_4_k_cu_fff86ebe_27944cuda3std3__45__cpo4cendE)
_ZN39_INTERNAL_2009b0bf_4_k_cu_fff86ebe_27944cuda3std3__45__cpo4cendE:
	.zero		1
	.type		_ZN39_INTERNAL_2009b0bf_4_k_cu_fff86ebe_27944cuda3std6ranges3__45__cpo4swapE,@object
	.size		_ZN39_INTERNAL_2009b0bf_4_k_cu_fff86ebe_27944cuda3std6ranges3__45__cpo4swapE,(.L_7 - _ZN39_INTERNAL_2009b0bf_4_k_cu_fff86ebe_27944cuda3std6ranges3__45__cpo4swapE)
_ZN39_INTERNAL_2009b0bf_4_k_cu_fff86ebe_27944cuda3std6ranges3__45__cpo4swapE:
	.zero		1
.L_7:


//--------------------- .nv.constant0._ZN7cutlass13device_kernelINS_4gemm6kernel13GemmUniversalIN4cute5tupleIJiiiiEEENS1_10collective13CollectiveMmaINS1_43MainloopSm90TmaGmmaWarpSpecializedSparseFP8ILi5ENS5_IJNS4_1CILi2EEENSA_ILi1EEESC_EEENS1_35KernelTmaWarpSpecializedCooperativeEEENS5_IJNSA_ILi128EEENSA_ILi256EEESG_EEENS_12float_e4m3_tENS5_IJNS4_6LayoutINS5_IJiNS5_IJSB_iEEEiEEENS5_IJlNS5_IJSC_SB_EEElEEEEENSK_INS5_IJNS5_IJNSA_ILi64EEEiEEENS5_IJSG_iEEEiEEENS5_IJNS5_IJSG_NSA_ILi8192EEEEEENS5_IJSC_lEEElEEEEEEEESJ_NS5_IJlSC_lEEENS4_8TiledMMAINS4_8MMA_AtomIJNS4_4SM904GMMA6SPARSE32GMMA_64x256x64_F32E4M3E4M3_SS_TNILNS14_7ScaleInE1ELS17_1ELNS14_9SparseSelE0EEEEEENSK_ISD_NS5_IJSC_NSA_ILi0EEES1B_EEEEENS5_IJNS4_10UnderscoreES1E_S1E_EEEEENS4_13SM90_TMA_LOADENS4_14ComposedLayoutINS4_7SwizzleILi2ELi4ELi3EEENS4_25smem_sparse_ptr_flag_bitsILi2ELi8EEENSK_INS5_IJNS5_IJSC_NSA_ILi8EEEEEENS5_IJSB_SQ_EEEEEENS5_IJNS5_IJS1B_SG_EEESN_EEEEEEEvNS4_8identityENS4_23SM90_TMA_LOAD_MULTICASTENS1I_INS1J_ILi3ELi4ELi3EEENS4_18smem_ptr_flag_bitsILi8EEENSK_INS5_IJS1N_SG_EEENS5_IJSG_SC_EEEEEEEvS1V_EENS_8epilogue10collective6detail29Sm90TmaWarpSpecializedAdapterINS26_15DefaultEpilogueIfNS5_IJSC_llEEES2A_NS25_6thread17LinearCombinationIfLi1EffLNS2B_9ScaleType4KindE0ELNS_15FloatRoundStyleE2EfEENS1_15EpilogueDefaultEEEEEvvEEEEvNT_6ParamsE --------------------------
	.section	.nv.constant0._ZN7cutlass13device_kernelINS_4gemm6kernel13GemmUniversalIN4cute5tupleIJiiiiEEENS1_10collective13CollectiveMmaINS1_43MainloopSm90TmaGmmaWarpSpecializedSparseFP8ILi5ENS5_IJNS4_1CILi2EEENSA_ILi1EEESC_EEENS1_35KernelTmaWarpSpecializedCooperativeEEENS5_IJNSA_ILi128EEENSA_ILi256EEESG_EEENS_12float_e4m3_tENS5_IJNS4_6LayoutINS5_IJiNS5_IJSB_iEEEiEEENS5_IJlNS5_IJSC_SB_EEElEEEEENSK_INS5_IJNS5_IJNSA_ILi64EEEiEEENS5_IJSG_iEEEiEEENS5_IJNS5_IJSG_NSA_ILi8192EEEEEENS5_IJSC_lEEElEEEEEEEESJ_NS5_IJlSC_lEEENS4_8TiledMMAINS4_8MMA_AtomIJNS4_4SM904GMMA6SPARSE32GMMA_64x256x64_F32E4M3E4M3_SS_TNILNS14_7ScaleInE1ELS17_1ELNS14_9SparseSelE0EEEEEENSK_ISD_NS5_IJSC_NSA_ILi0EEES1B_EEEEENS5_IJNS4_10UnderscoreES1E_S1E_EEEEENS4_13SM90_TMA_LOADENS4_14ComposedLayoutINS4_7SwizzleILi2ELi4ELi3EEENS4_25smem_sparse_ptr_flag_bitsILi2ELi8EEENSK_INS5_IJNS5_IJSC_NSA_ILi8EEEEEENS5_IJSB_SQ_EEEEEENS5_IJNS5_IJS1B_SG_EEESN_EEEEEEEvNS4_8identityENS4_23SM90_TMA_LOAD_MULTICASTENS1I_INS1J_ILi3ELi4ELi3EEENS4_18smem_ptr_flag_bitsILi8EEENSK_INS5_IJS1N_SG_EEENS5_IJSG_SC_EEEEEEEvS1V_EENS_8epilogue10collective6detail29Sm90TmaWarpSpecializedAdapterINS26_15DefaultEpilogueIfNS5_IJSC_llEEES2A_NS25_6thread17LinearCombinationIfLi1EffLNS2B_9ScaleType4KindE0ELNS_15FloatRoundStyleE2EfEENS1_15EpilogueDefaultEEEEEvvEEEEvNT_6ParamsE,"a",@progbits
	.sectionflags	@""
	.align	4
.nv.constant0._ZN7cutlass13device_kernelINS_4gemm6kernel13GemmUniversalIN4cute5tupleIJiiiiEEENS1_10collective13CollectiveMmaINS1_43MainloopSm90TmaGmmaWarpSpecializedSparseFP8ILi5ENS5_IJNS4_1CILi2EEENSA_ILi1EEESC_EEENS1_35KernelTmaWarpSpecializedCooperativeEEENS5_IJNSA_ILi128EEENSA_ILi256EEESG_EEENS_12float_e4m3_tENS5_IJNS4_6LayoutINS5_IJiNS5_IJSB_iEEEiEEENS5_IJlNS5_IJSC_SB_EEElEEEEENSK_INS5_IJNS5_IJNSA_ILi64EEEiEEENS5_IJSG_iEEEiEEENS5_IJNS5_IJSG_NSA_ILi8192EEEEEENS5_IJSC_lEEElEEEEEEEESJ_NS5_IJlSC_lEEENS4_8TiledMMAINS4_8MMA_AtomIJNS4_4SM904GMMA6SPARSE32GMMA_64x256x64_F32E4M3E4M3_SS_TNILNS14_7ScaleInE1ELS17_1ELNS14_9SparseSelE0EEEEEENSK_ISD_NS5_IJSC_NSA_ILi0EEES1B_EEEEENS5_IJNS4_10UnderscoreES1E_S1E_EEEEENS4_13SM90_TMA_LOADENS4_14ComposedLayoutINS4_7SwizzleILi2ELi4ELi3EEENS4_25smem_sparse_ptr_flag_bitsILi2ELi8EEENSK_INS5_IJNS5_IJSC_NSA_ILi8EEEEEENS5_IJSB_SQ_EEEEEENS5_IJNS5_IJS1B_SG_EEESN_EEEEEEEvNS4_8identityENS4_23SM90_TMA_LOAD_MULTICASTENS1I_INS1J_ILi3ELi4ELi3EEENS4_18smem_ptr_flag_bitsILi8EEENSK_INS5_IJS1N_SG_EEENS5_IJSG_SC_EEEEEEEvS1V_EENS_8epilogue10collective6detail29Sm90TmaWarpSpecializedAdapterINS26_15DefaultEpilogueIfNS5_IJSC_llEEES2A_NS25_6thread17LinearCombinationIfLi1EffLNS2B_9ScaleType4KindE0ELNS_15FloatRoundStyleE2EfEENS1_15EpilogueDefaultEEEEEvvEEEEvNT_6ParamsE:
	.zero		1920


//--------------------- SYMBOLS --------------------------

	.type		.nv.reservedSmem.offset0,@object
	.size		.nv.reservedSmem.offset0,0x4
